	.target	sm_103a

	.elftype	@"ET_EXEC"


//--------------------- .note.nv.tkinfo           --------------------------
	.section	.note.nv.tkinfo,"",@"SHT_NOTE"
	.sectionflags	@"SHF_NOTE_NV_TKINFO"
	.tkinfo
        /*0018*/ 	.word	0x00000002
        /*0030*/ 	.string	""
        /*0030*/ 	.string	"ptxas"
        /*0030*/ 	.string	"Cuda compilation tools, release 13.0, V13.0.88"
        /*0030*/ 	.string	"Build cuda_13.0.r13.0/compiler.36424714_0"
        /*0030*/ 	.string	"-arch sm_103a -m 64 "



//--------------------- .note.nv.cuinfo           --------------------------
	.section	.note.nv.cuinfo,"",@"SHT_NOTE"
	.sectionflags	@"SHF_NOTE_NV_CUINFO"
        /*0018*/ 	.short	0x0002
        /*001a*/ 	.short	0x0067
        /*001c*/ 	.short	0x0082
	.zero		2


//--------------------- .nv.info                  --------------------------
	.section	.nv.info,"",@"SHT_CUDA_INFO"
	.align	4


	//----- nvinfo : EIATTR_REGCOUNT
	.align		4
        /*0000*/ 	.byte	0x04, 0x2f
        /*0002*/ 	.short	(.L_12 - .L_11)
	.align		4
.L_11:
        /*0004*/ 	.word	index@(_ZN7cutlass13device_kernelIN5flash11enable_sm90INS1_16FlashAttnFwdSm90INS1_25CollectiveMainloopFwdSm90ILi2EN4cute5tupleIJNS5_1CILi1EEES8_S8_EEENS6_IJNS7_ILi128EEENS7_ILi224EEESA_EEELi128ENS_12float_e4m3_tEfNS_4arch4Sm90ELb1ELb0ELb1ELb1ELb0ELb1ELb0ELb1ELb1ELb0ELb0ELb0EEENS1_21CollectiveEpilogueFwdINS6_IJSA_SA_SB_EEES9_NS_10bfloat16_tESF_Li256ELb1ELb0ELb0ELb1EEENS1_36VarlenDynamicPersistentTileSchedulerILi128ELi224ELi256ELi128ELb0ELb0ELb1ELb1ELb1ELb1EEEEEEEEEvNT_6ParamsE)
        /*0008*/ 	.word	0x00000004


	//----- nvinfo : EIATTR_FRAME_SIZE
	.align		4
.L_12:
        /*000c*/ 	.byte	0x04, 0x11
        /*000e*/ 	.short	(.L_14 - .L_13)
	.align		4
.L_13:
        /*0010*/ 	.word	index@(_ZN7cutlass13device_kernelIN5flash11enable_sm90INS1_16FlashAttnFwdSm90INS1_25CollectiveMainloopFwdSm90ILi2EN4cute5tupleIJNS5_1CILi1EEES8_S8_EEENS6_IJNS7_ILi128EEENS7_ILi224EEESA_EEELi128ENS_12float_e4m3_tEfNS_4arch4Sm90ELb1ELb0ELb1ELb1ELb0ELb1ELb0ELb1ELb1ELb0ELb0ELb0EEENS1_21CollectiveEpilogueFwdINS6_IJSA_SA_SB_EEES9_NS_10bfloat16_tESF_Li256ELb1ELb0ELb0ELb1EEENS1_36VarlenDynamicPersistentTileSchedulerILi128ELi224ELi256ELi128ELb0ELb0ELb1ELb1ELb1ELb1EEEEEEEEEvNT_6ParamsE)
        /*0014*/ 	.word	0x00000000


	//----- nvinfo : EIATTR_REGCOUNT
	.align		4
.L_14:
        /*0018*/ 	.byte	0x04, 0x2f
        /*001a*/ 	.short	(.L_16 - .L_15)
	.align		4
.L_15:
        /*001c*/ 	.word	index@(_ZN7cutlass13device_kernelIN5flash11enable_sm90INS1_16FlashAttnFwdSm90INS1_25CollectiveMainloopFwdSm90ILi2EN4cute5tupleIJNS5_1CILi1EEES8_S8_EEENS6_IJNS7_ILi128EEENS7_ILi224EEESA_EEELi128ENS_12float_e4m3_tEfNS_4arch4Sm90ELb1ELb0ELb1ELb1ELb0ELb0ELb0ELb1ELb1ELb0ELb0ELb0EEENS1_21CollectiveEpilogueFwdINS6_IJSA_SA_SB_EEES9_NS_10bfloat16_tESF_Li256ELb1ELb0ELb0ELb1EEENS1_36VarlenDynamicPersistentTileSchedulerILi128ELi224ELi256ELi128ELb0ELb0ELb1ELb1ELb1ELb1EEEEEEEEEvNT_6ParamsE)
        /*0020*/ 	.word	0x00000004


	//----- nvinfo : EIATTR_FRAME_SIZE
	.align		4
.L_16:
        /*0024*/ 	.byte	0x04, 0x11
        /*0026*/ 	.short	(.L_18 - .L_17)
	.align		4
.L_17:
        /*0028*/ 	.word	index@(_ZN7cutlass13device_kernelIN5flash11enable_sm90INS1_16FlashAttnFwdSm90INS1_25CollectiveMainloopFwdSm90ILi2EN4cute5tupleIJNS5_1CILi1EEES8_S8_EEENS6_IJNS7_ILi128EEENS7_ILi224EEESA_EEELi128ENS_12float_e4m3_tEfNS_4arch4Sm90ELb1ELb0ELb1ELb1ELb0ELb0ELb0ELb1ELb1ELb0ELb0ELb0EEENS1_21CollectiveEpilogueFwdINS6_IJSA_SA_SB_EEES9_NS_10bfloat16_tESF_Li256ELb1ELb0ELb0ELb1EEENS1_36VarlenDynamicPersistentTileSchedulerILi128ELi224ELi256ELi128ELb0ELb0ELb1ELb1ELb1ELb1EEEEEEEEEvNT_6ParamsE)
        /*002c*/ 	.word	0x00000000


	//----- nvinfo : EIATTR_REGCOUNT
	.align		4
.L_18:
        /*0030*/ 	.byte	0x04, 0x2f
        /*0032*/ 	.short	(.L_20 - .L_19)
	.align		4
.L_19:
        /*0034*/ 	.word	index@(_ZN7cutlass13device_kernelIN5flash11enable_sm90INS1_16FlashAttnFwdSm90INS1_25CollectiveMainloopFwdSm90ILi2EN4cute5tupleIJNS5_1CILi1EEES8_S8_EEENS6_IJNS7_ILi128EEENS7_ILi224EEESA_EEELi128ENS_12float_e4m3_tEfNS_4arch4Sm90ELb1ELb0ELb1ELb0ELb0ELb0ELb0ELb1ELb1ELb0ELb0ELb0EEENS1_21CollectiveEpilogueFwdINS6_IJSA_SA_SB_EEES9_NS_10bfloat16_tESF_Li256ELb0ELb0ELb0ELb1EEENS1_30DynamicPersistentTileSchedulerILi256ELi128ELb0ELb0ELb1EEEEEEEEEvNT_6ParamsE)
        /*0038*/ 	.word	0x00000004


	//----- nvinfo : EIATTR_FRAME_SIZE
	.align		4
.L_20:
        /*003c*/ 	.byte	0x04, 0x11
        /*003e*/ 	.short	(.L_22 - .L_21)
	.align		4
.L_21:
        /*0040*/ 	.word	index@(_ZN7cutlass13device_kernelIN5flash11enable_sm90INS1_16FlashAttnFwdSm90INS1_25CollectiveMainloopFwdSm90ILi2EN4cute5tupleIJNS5_1CILi1EEES8_S8_EEENS6_IJNS7_ILi128EEENS7_ILi224EEESA_EEELi128ENS_12float_e4m3_tEfNS_4arch4Sm90ELb1ELb0ELb1ELb0ELb0ELb0ELb0ELb1ELb1ELb0ELb0ELb0EEENS1_21CollectiveEpilogueFwdINS6_IJSA_SA_SB_EEES9_NS_10bfloat16_tESF_Li256ELb0ELb0ELb0ELb1EEENS1_30DynamicPersistentTileSchedulerILi256ELi128ELb0ELb0ELb1EEEEEEEEEvNT_6ParamsE)
        /*0044*/ 	.word	0x00000000


	//----- nvinfo : EIATTR_REGCOUNT
	.align		4
.L_22:
        /*0048*/ 	.byte	0x04, 0x2f
        /*004a*/ 	.short	(.L_24 - .L_23)
	.align		4
.L_23:
        /*004c*/ 	.word	index@(_ZN7cutlass13device_kernelIN5flash11enable_sm90INS1_16FlashAttnFwdSm90INS1_25CollectiveMainloopFwdSm90ILi2EN4cute5tupleIJNS5_1CILi1EEES8_S8_EEENS6_IJNS7_ILi128EEENS7_ILi192EEESA_EEELi128ENS_12float_e4m3_tEfNS_4arch4Sm90ELb0ELb1ELb1ELb1ELb0ELb1ELb0ELb1ELb1ELb0ELb0ELb0EEENS1_21CollectiveEpilogueFwdINS6_IJSA_SA_SB_EEES9_NS_10bfloat16_tESF_Li256ELb1ELb0ELb0ELb1EEENS1_36VarlenDynamicPersistentTileSchedulerILi128ELi192ELi256ELi128ELb0ELb0ELb1ELb1ELb0ELb1EEEEEEEEEvNT_6ParamsE)
        /*0050*/ 	.word	0x00000004


	//----- nvinfo : EIATTR_FRAME_SIZE
	.align		4
.L_24:
        /*0054*/ 	.byte	0x04, 0x11
        /*0056*/ 	.short	(.L_26 - .L_25)
	.align		4
.L_25:
        /*0058*/ 	.word	index@(_ZN7cutlass13device_kernelIN5flash11enable_sm90INS1_16FlashAttnFwdSm90INS1_25CollectiveMainloopFwdSm90ILi2EN4cute5tupleIJNS5_1CILi1EEES8_S8_EEENS6_IJNS7_ILi128EEENS7_ILi192EEESA_EEELi128ENS_12float_e4m3_tEfNS_4arch4Sm90ELb0ELb1ELb1ELb1ELb0ELb1ELb0ELb1ELb1ELb0ELb0ELb0EEENS1_21CollectiveEpilogueFwdINS6_IJSA_SA_SB_EEES9_NS_10bfloat16_tESF_Li256ELb1ELb0ELb0ELb1EEENS1_36VarlenDynamicPersistentTileSchedulerILi128ELi192ELi256ELi128ELb0ELb0ELb1ELb1ELb0ELb1EEEEEEEEEvNT_6ParamsE)
        /*005c*/ 	.word	0x00000000


	//----- nvinfo : EIATTR_REGCOUNT
	.align		4
.L_26:
        /*0060*/ 	.byte	0x04, 0x2f
        /*0062*/ 	.short	(.L_28 - .L_27)
	.align		4
.L_27:
        /*0064*/ 	.word	index@(_ZN7cutlass13device_kernelIN5flash11enable_sm90INS1_16FlashAttnFwdSm90INS1_25CollectiveMainloopFwdSm90ILi2EN4cute5tupleIJNS5_1CILi1EEES8_S8_EEENS6_IJNS7_ILi128EEENS7_ILi192EEESA_EEELi128ENS_12float_e4m3_tEfNS_4arch4Sm90ELb0ELb1ELb1ELb1ELb0ELb0ELb0ELb1ELb1ELb0ELb0ELb0EEENS1_21CollectiveEpilogueFwdINS6_IJSA_SA_SB_EEES9_NS_10bfloat16_tESF_Li256ELb1ELb0ELb0ELb1EEENS1_36VarlenDynamicPersistentTileSchedulerILi128ELi192ELi256ELi128ELb0ELb0ELb1ELb1ELb0ELb1EEEEEEEEEvNT_6ParamsE)
        /*0068*/ 	.word	0x00000004


	//----- nvinfo : EIATTR_FRAME_SIZE
	.align		4
.L_28:
        /*006c*/ 	.byte	0x04, 0x11
        /*006e*/ 	.short	(.L_30 - .L_29)
	.align		4
.L_29:
        /*0070*/ 	.word	index@(_ZN7cutlass13device_kernelIN5flash11enable_sm90INS1_16FlashAttnFwdSm90INS1_25CollectiveMainloopFwdSm90ILi2EN4cute5tupleIJNS5_1CILi1EEES8_S8_EEENS6_IJNS7_ILi128EEENS7_ILi192EEESA_EEELi128ENS_12float_e4m3_tEfNS_4arch4Sm90ELb0ELb1ELb1ELb1ELb0ELb0ELb0ELb1ELb1ELb0ELb0ELb0EEENS1_21CollectiveEpilogueFwdINS6_IJSA_SA_SB_EEES9_NS_10bfloat16_tESF_Li256ELb1ELb0ELb0ELb1EEENS1_36VarlenDynamicPersistentTileSchedulerILi128ELi192ELi256ELi128ELb0ELb0ELb1ELb1ELb0ELb1EEEEEEEEEvNT_6ParamsE)
        /*0074*/ 	.word	0x00000000


	//----- nvinfo : EIATTR_REGCOUNT
	.align		4
.L_30:
        /*0078*/ 	.byte	0x04, 0x2f
        /*007a*/ 	.short	(.L_32 - .L_31)
	.align		4
.L_31:
        /*007c*/ 	.word	index@(_ZN7cutlass13device_kernelIN5flash11enable_sm90INS1_16FlashAttnFwdSm90INS1_25CollectiveMainloopFwdSm90ILi2EN4cute5tupleIJNS5_1CILi1EEES8_S8_EEENS6_IJNS7_ILi128EEENS7_ILi192EEESA_EEELi128ENS_12float_e4m3_tEfNS_4arch4Sm90ELb0ELb1ELb1ELb0ELb0ELb0ELb0ELb1ELb1ELb0ELb0ELb0EEENS1_21CollectiveEpilogueFwdINS6_IJSA_SA_SB_EEES9_NS_10bfloat16_tESF_Li256ELb0ELb0ELb0ELb1EEENS1_30DynamicPersistentTileSchedulerILi256ELi128ELb0ELb0ELb1EEEEEEEEEvNT_6ParamsE)
        /*0080*/ 	.word	0x00000004


	//----- nvinfo : EIATTR_FRAME_SIZE
	.align		4
.L_32:
        /*0084*/ 	.byte	0x04, 0x11
        /*0086*/ 	.short	(.L_34 - .L_33)
	.align		4
.L_33:
        /*0088*/ 	.word	index@(_ZN7cutlass13device_kernelIN5flash11enable_sm90INS1_16FlashAttnFwdSm90INS1_25CollectiveMainloopFwdSm90ILi2EN4cute5tupleIJNS5_1CILi1EEES8_S8_EEENS6_IJNS7_ILi128EEENS7_ILi192EEESA_EEELi128ENS_12float_e4m3_tEfNS_4arch4Sm90ELb0ELb1ELb1ELb0ELb0ELb0ELb0ELb1ELb1ELb0ELb0ELb0EEENS1_21CollectiveEpilogueFwdINS6_IJSA_SA_SB_EEES9_NS_10bfloat16_tESF_Li256ELb0ELb0ELb0ELb1EEENS1_30DynamicPersistentTileSchedulerILi256ELi128ELb0ELb0ELb1EEEEEEEEEvNT_6ParamsE)
        /*008c*/ 	.word	0x00000000


	//----- nvinfo : EIATTR_REGCOUNT
	.align		4
.L_34:
        /*0090*/ 	.byte	0x04, 0x2f
        /*0092*/ 	.short	(.L_36 - .L_35)
	.align		4
.L_35:
        /*0094*/ 	.word	index@(_ZN7cutlass13device_kernelIN5flash11enable_sm90INS1_16FlashAttnFwdSm90INS1_25CollectiveMainloopFwdSm90ILi2EN4cute5tupleIJNS5_1CILi1EEES8_S8_EEENS6_IJNS7_ILi128EEENS7_ILi224EEESA_EEELi128ENS_12float_e4m3_tEfNS_4arch4Sm90ELb0ELb0ELb1ELb1ELb0ELb1ELb0ELb1ELb1ELb0ELb0ELb0EEENS1_21CollectiveEpilogueFwdINS6_IJSA_SA_SB_EEES9_NS_10bfloat16_tESF_Li256ELb1ELb0ELb0ELb1EEENS1_36VarlenDynamicPersistentTileSchedulerILi128ELi224ELi256ELi128ELb0ELb0ELb1ELb0ELb1ELb1EEEEEEEEEvNT_6ParamsE)
        /*0098*/ 	.word	0x00000004


	//----- nvinfo : EIATTR_FRAME_SIZE
	.align		4
.L_36:
        /*009c*/ 	.byte	0x04, 0x11
        /*009e*/ 	.short	(.L_38 - .L_37)
	.align		4
.L_37:
        /*00a0*/ 	.word	index@(_ZN7cutlass13device_kernelIN5flash11enable_sm90INS1_16FlashAttnFwdSm90INS1_25CollectiveMainloopFwdSm90ILi2EN4cute5tupleIJNS5_1CILi1EEES8_S8_EEENS6_IJNS7_ILi128EEENS7_ILi224EEESA_EEELi128ENS_12float_e4m3_tEfNS_4arch4Sm90ELb0ELb0ELb1ELb1ELb0ELb1ELb0ELb1ELb1ELb0ELb0ELb0EEENS1_21CollectiveEpilogueFwdINS6_IJSA_SA_SB_EEES9_NS_10bfloat16_tESF_Li256ELb1ELb0ELb0ELb1EEENS1_36VarlenDynamicPersistentTileSchedulerILi128ELi224ELi256ELi128ELb0ELb0ELb1ELb0ELb1ELb1EEEEEEEEEvNT_6ParamsE)
        /*00a4*/ 	.word	0x00000000


	//----- nvinfo : EIATTR_REGCOUNT
	.align		4
.L_38:
        /*00a8*/ 	.byte	0x04, 0x2f
        /*00aa*/ 	.short	(.L_40 - .L_39)
	.align		4
.L_39:
        /*00ac*/ 	.word	index@(_ZN7cutlass13device_kernelIN5flash11enable_sm90INS1_16FlashAttnFwdSm90INS1_25CollectiveMainloopFwdSm90ILi2EN4cute5tupleIJNS5_1CILi1EEES8_S8_EEENS6_IJNS7_ILi128EEENS7_ILi224EEESA_EEELi128ENS_12float_e4m3_tEfNS_4arch4Sm90ELb0ELb0ELb1ELb1ELb0ELb0ELb0ELb1ELb1ELb0ELb0ELb0EEENS1_21CollectiveEpilogueFwdINS6_IJSA_SA_SB_EEES9_NS_10bfloat16_tESF_Li256ELb1ELb0ELb0ELb1EEENS1_36VarlenDynamicPersistentTileSchedulerILi128ELi224ELi256ELi128ELb0ELb0ELb1ELb0ELb1ELb1EEEEEEEEEvNT_6ParamsE)
        /*00b0*/ 	.word	0x00000004


	//----- nvinfo : EIATTR_FRAME_SIZE
	.align		4
.L_40:
        /*00b4*/ 	.byte	0x04, 0x11
        /*00b6*/ 	.short	(.L_42 - .L_41)
	.align		4
.L_41:
        /*00b8*/ 	.word	index@(_ZN7cutlass13device_kernelIN5flash11enable_sm90INS1_16FlashAttnFwdSm90INS1_25CollectiveMainloopFwdSm90ILi2EN4cute5tupleIJNS5_1CILi1EEES8_S8_EEENS6_IJNS7_ILi128EEENS7_ILi224EEESA_EEELi128ENS_12float_e4m3_tEfNS_4arch4Sm90ELb0ELb0ELb1ELb1ELb0ELb0ELb0ELb1ELb1ELb0ELb0ELb0EEENS1_21CollectiveEpilogueFwdINS6_IJSA_SA_SB_EEES9_NS_10bfloat16_tESF_Li256ELb1ELb0ELb0ELb1EEENS1_36VarlenDynamicPersistentTileSchedulerILi128ELi224ELi256ELi128ELb0ELb0ELb1ELb0ELb1ELb1EEEEEEEEEvNT_6ParamsE)
        /*00bc*/ 	.word	0x00000000


	//----- nvinfo : EIATTR_REGCOUNT
	.align		4
.L_42:
        /*00c0*/ 	.byte	0x04, 0x2f
        /*00c2*/ 	.short	(.L_44 - .L_43)
	.align		4
.L_43:
        /*00c4*/ 	.word	index@(_ZN7cutlass13device_kernelIN5flash11enable_sm90INS1_16FlashAttnFwdSm90INS1_25CollectiveMainloopFwdSm90ILi2EN4cute5tupleIJNS5_1CILi1EEES8_S8_EEENS6_IJNS7_ILi128EEENS7_ILi224EEESA_EEELi128ENS_12float_e4m3_tEfNS_4arch4Sm90ELb0ELb0ELb1ELb0ELb0ELb0ELb0ELb1ELb1ELb0ELb0ELb0EEENS1_21CollectiveEpilogueFwdINS6_IJSA_SA_SB_EEES9_NS_10bfloat16_tESF_Li256ELb0ELb0ELb0ELb1EEENS1_29StaticPersistentTileSchedulerILb0EEEEEEEEEvNT_6ParamsE)
        /*00c8*/ 	.word	0x00000004


	//----- nvinfo : EIATTR_FRAME_SIZE
	.align		4
.L_44:
        /*00cc*/ 	.byte	0x04, 0x11
        /*00ce*/ 	.short	(.L_46 - .L_45)
	.align		4
.L_45:
        /*00d0*/ 	.word	index@(_ZN7cutlass13device_kernelIN5flash11enable_sm90INS1_16FlashAttnFwdSm90INS1_25CollectiveMainloopFwdSm90ILi2EN4cute5tupleIJNS5_1CILi1EEES8_S8_EEENS6_IJNS7_ILi128EEENS7_ILi224EEESA_EEELi128ENS_12float_e4m3_tEfNS_4arch4Sm90ELb0ELb0ELb1ELb0ELb0ELb0ELb0ELb1ELb1ELb0ELb0ELb0EEENS1_21CollectiveEpilogueFwdINS6_IJSA_SA_SB_EEES9_NS_10bfloat16_tESF_Li256ELb0ELb0ELb0ELb1EEENS1_29StaticPersistentTileSchedulerILb0EEEEEEEEEvNT_6ParamsE)
        /*00d4*/ 	.word	0x00000000


	//----- nvinfo : EIATTR_MIN_STACK_SIZE
	.align		4
.L_46:
        /*00d8*/ 	.byte	0x04, 0x12
        /*00da*/ 	.short	(.L_48 - .L_47)
	.align		4
.L_47:
        /*00dc*/ 	.word	index@(_ZN7cutlass13device_kernelIN5flash11enable_sm90INS1_16FlashAttnFwdSm90INS1_25CollectiveMainloopFwdSm90ILi2EN4cute5tupleIJNS5_1CILi1EEES8_S8_EEENS6_IJNS7_ILi128EEENS7_ILi224EEESA_EEELi128ENS_12float_e4m3_tEfNS_4arch4Sm90ELb0ELb0ELb1ELb0ELb0ELb0ELb0ELb1ELb1ELb0ELb0ELb0EEENS1_21CollectiveEpilogueFwdINS6_IJSA_SA_SB_EEES9_NS_10bfloat16_tESF_Li256ELb0ELb0ELb0ELb1EEENS1_29StaticPersistentTileSchedulerILb0EEEEEEEEEvNT_6ParamsE)
        /*00e0*/ 	.word	0x00000000


	//----- nvinfo : EIATTR_MIN_STACK_SIZE
	.align		4
.L_48:
        /*00e4*/ 	.byte	0x04, 0x12
        /*00e6*/ 	.short	(.L_50 - .L_49)
	.align		4
.L_49:
        /*00e8*/ 	.word	index@(_ZN7cutlass13device_kernelIN5flash11enable_sm90INS1_16FlashAttnFwdSm90INS1_25CollectiveMainloopFwdSm90ILi2EN4cute5tupleIJNS5_1CILi1EEES8_S8_EEENS6_IJNS7_ILi128EEENS7_ILi224EEESA_EEELi128ENS_12float_e4m3_tEfNS_4arch4Sm90ELb0ELb0ELb1ELb1ELb0ELb0ELb0ELb1ELb1ELb0ELb0ELb0EEENS1_21CollectiveEpilogueFwdINS6_IJSA_SA_SB_EEES9_NS_10bfloat16_tESF_Li256ELb1ELb0ELb0ELb1EEENS1_36VarlenDynamicPersistentTileSchedulerILi128ELi224ELi256ELi128ELb0ELb0ELb1ELb0ELb1ELb1EEEEEEEEEvNT_6ParamsE)
        /*00ec*/ 	.word	0x00000000


	//----- nvinfo : EIATTR_MIN_STACK_SIZE
	.align		4
.L_50:
        /*00f0*/ 	.byte	0x04, 0x12
        /*00f2*/ 	.short	(.L_52 - .L_51)
	.align		4
.L_51:
        /*00f4*/ 	.word	index@(_ZN7cutlass13device_kernelIN5flash11enable_sm90INS1_16FlashAttnFwdSm90INS1_25CollectiveMainloopFwdSm90ILi2EN4cute5tupleIJNS5_1CILi1EEES8_S8_EEENS6_IJNS7_ILi128EEENS7_ILi224EEESA_EEELi128ENS_12float_e4m3_tEfNS_4arch4Sm90ELb0ELb0ELb1ELb1ELb0ELb1ELb0ELb1ELb1ELb0ELb0ELb0EEENS1_21CollectiveEpilogueFwdINS6_IJSA_SA_SB_EEES9_NS_10bfloat16_tESF_Li256ELb1ELb0ELb0ELb1EEENS1_36VarlenDynamicPersistentTileSchedulerILi128ELi224ELi256ELi128ELb0ELb0ELb1ELb0ELb1ELb1EEEEEEEEEvNT_6ParamsE)
        /*00f8*/ 	.word	0x00000000


	//----- nvinfo : EIATTR_MIN_STACK_SIZE
	.align		4
.L_52:
        /*00fc*/ 	.byte	0x04, 0x12
        /*00fe*/ 	.short	(.L_54 - .L_53)
	.align		4
.L_53:
        /*0100*/ 	.word	index@(_ZN7cutlass13device_kernelIN5flash11enable_sm90INS1_16FlashAttnFwdSm90INS1_25CollectiveMainloopFwdSm90ILi2EN4cute5tupleIJNS5_1CILi1EEES8_S8_EEENS6_IJNS7_ILi128EEENS7_ILi192EEESA_EEELi128ENS_12float_e4m3_tEfNS_4arch4Sm90ELb0ELb1ELb1ELb0ELb0ELb0ELb0ELb1ELb1ELb0ELb0ELb0EEENS1_21CollectiveEpilogueFwdINS6_IJSA_SA_SB_EEES9_NS_10bfloat16_tESF_Li256ELb0ELb0ELb0ELb1EEENS1_30DynamicPersistentTileSchedulerILi256ELi128ELb0ELb0ELb1EEEEEEEEEvNT_6ParamsE)
        /*0104*/ 	.word	0x00000000


	//----- nvinfo : EIATTR_MIN_STACK_SIZE
	.align		4
.L_54:
        /*0108*/ 	.byte	0x04, 0x12
        /*010a*/ 	.short	(.L_56 - .L_55)
	.align		4
.L_55:
        /*010c*/ 	.word	index@(_ZN7cutlass13device_kernelIN5flash11enable_sm90INS1_16FlashAttnFwdSm90INS1_25CollectiveMainloopFwdSm90ILi2EN4cute5tupleIJNS5_1CILi1EEES8_S8_EEENS6_IJNS7_ILi128EEENS7_ILi192EEESA_EEELi128ENS_12float_e4m3_tEfNS_4arch4Sm90ELb0ELb1ELb1ELb1ELb0ELb0ELb0ELb1ELb1ELb0ELb0ELb0EEENS1_21CollectiveEpilogueFwdINS6_IJSA_SA_SB_EEES9_NS_10bfloat16_tESF_Li256ELb1ELb0ELb0ELb1EEENS1_36VarlenDynamicPersistentTileSchedulerILi128ELi192ELi256ELi128ELb0ELb0ELb1ELb1ELb0ELb1EEEEEEEEEvNT_6ParamsE)
        /*0110*/ 	.word	0x00000000


	//----- nvinfo : EIATTR_MIN_STACK_SIZE
	.align		4
.L_56:
        /*0114*/ 	.byte	0x04, 0x12
        /*0116*/ 	.short	(.L_58 - .L_57)
	.align		4
.L_57:
        /*0118*/ 	.word	index@(_ZN7cutlass13device_kernelIN5flash11enable_sm90INS1_16FlashAttnFwdSm90INS1_25CollectiveMainloopFwdSm90ILi2EN4cute5tupleIJNS5_1CILi1EEES8_S8_EEENS6_IJNS7_ILi128EEENS7_ILi192EEESA_EEELi128ENS_12float_e4m3_tEfNS_4arch4Sm90ELb0ELb1ELb1ELb1ELb0ELb1ELb0ELb1ELb1ELb0ELb0ELb0EEENS1_21CollectiveEpilogueFwdINS6_IJSA_SA_SB_EEES9_NS_10bfloat16_tESF_Li256ELb1ELb0ELb0ELb1EEENS1_36VarlenDynamicPersistentTileSchedulerILi128ELi192ELi256ELi128ELb0ELb0ELb1ELb1ELb0ELb1EEEEEEEEEvNT_6ParamsE)
        /*011c*/ 	.word	0x00000000


	//----- nvinfo : EIATTR_MIN_STACK_SIZE
	.align		4
.L_58:
        /*0120*/ 	.byte	0x04, 0x12
        /*0122*/ 	.short	(.L_60 - .L_59)
	.align		4
.L_59:
        /*0124*/ 	.word	index@(_ZN7cutlass13device_kernelIN5flash11enable_sm90INS1_16FlashAttnFwdSm90INS1_25CollectiveMainloopFwdSm90ILi2EN4cute5tupleIJNS5_1CILi1EEES8_S8_EEENS6_IJNS7_ILi128EEENS7_ILi224EEESA_EEELi128ENS_12float_e4m3_tEfNS_4arch4Sm90ELb1ELb0ELb1ELb0ELb0ELb0ELb0ELb1ELb1ELb0ELb0ELb0EEENS1_21CollectiveEpilogueFwdINS6_IJSA_SA_SB_EEES9_NS_10bfloat16_tESF_Li256ELb0ELb0ELb0ELb1EEENS1_30DynamicPersistentTileSchedulerILi256ELi128ELb0ELb0ELb1EEEEEEEEEvNT_6ParamsE)
        /*0128*/ 	.word	0x00000000


	//----- nvinfo : EIATTR_MIN_STACK_SIZE
	.align		4
.L_60:
        /*012c*/ 	.byte	0x04, 0x12
        /*012e*/ 	.short	(.L_62 - .L_61)
	.align		4
.L_61:
        /*0130*/ 	.word	index@(_ZN7cutlass13device_kernelIN5flash11enable_sm90INS1_16FlashAttnFwdSm90INS1_25CollectiveMainloopFwdSm90ILi2EN4cute5tupleIJNS5_1CILi1EEES8_S8_EEENS6_IJNS7_ILi128EEENS7_ILi224EEESA_EEELi128ENS_12float_e4m3_tEfNS_4arch4Sm90ELb1ELb0ELb1ELb1ELb0ELb0ELb0ELb1ELb1ELb0ELb0ELb0EEENS1_21CollectiveEpilogueFwdINS6_IJSA_SA_SB_EEES9_NS_10bfloat16_tESF_Li256ELb1ELb0ELb0ELb1EEENS1_36VarlenDynamicPersistentTileSchedulerILi128ELi224ELi256ELi128ELb0ELb0ELb1ELb1ELb1ELb1EEEEEEEEEvNT_6ParamsE)
        /*0134*/ 	.word	0x00000000


	//----- nvinfo : EIATTR_MIN_STACK_SIZE
	.align		4
.L_62:
        /*0138*/ 	.byte	0x04, 0x12
        /*013a*/ 	.short	(.L_64 - .L_63)
	.align		4
.L_63:
        /*013c*/ 	.word	index@(_ZN7cutlass13device_kernelIN5flash11enable_sm90INS1_16FlashAttnFwdSm90INS1_25CollectiveMainloopFwdSm90ILi2EN4cute5tupleIJNS5_1CILi1EEES8_S8_EEENS6_IJNS7_ILi128EEENS7_ILi224EEESA_EEELi128ENS_12float_e4m3_tEfNS_4arch4Sm90ELb1ELb0ELb1ELb1ELb0ELb1ELb0ELb1ELb1ELb0ELb0ELb0EEENS1_21CollectiveEpilogueFwdINS6_IJSA_SA_SB_EEES9_NS_10bfloat16_tESF_Li256ELb1ELb0ELb0ELb1EEENS1_36VarlenDynamicPersistentTileSchedulerILi128ELi224ELi256ELi128ELb0ELb0ELb1ELb1ELb1ELb1EEEEEEEEEvNT_6ParamsE)
        /*0140*/ 	.word	0x00000000
.L_64:


//--------------------- .nv.compat                --------------------------
	.section	.nv.compat,"",@"SHT_CUDA_COMPAT_INFO"
	.align	4
        /*0000*/ 	.byte	0x02, 0x09, 0x01, 0x00, 0x02, 0x02, 0x01, 0x00, 0x02, 0x05, 0x05, 0x00, 0x03, 0x07, 0x01, 0x01
        /*0010*/ 	.byte	0x02, 0x03, 0x00, 0x00, 0x02, 0x06, 0x01, 0x00, 0x04, 0x0b, 0x08, 0x00, 0x00, 0x00, 0x00, 0x00
        /*0020*/ 	.byte	0x00, 0x00, 0x00, 0x00


//--------------------- .nv.info._ZN7cutlass13device_kernelIN5flash11enable_sm90INS1_16FlashAttnFwdSm90INS1_25CollectiveMainloopFwdSm90ILi2EN4cute5tupleIJNS5_1CILi1EEES8_S8_EEENS6_IJNS7_ILi128EEENS7_ILi224EEESA_EEELi128ENS_12float_e4m3_tEfNS_4arch4Sm90ELb0ELb0ELb1ELb0ELb0ELb0ELb0ELb1ELb1ELb0ELb0ELb0EEENS1_21CollectiveEpilogueFwdINS6_IJSA_SA_SB_EEES9_NS_10bfloat16_tESF_Li256ELb0ELb0ELb0ELb1EEENS1_29StaticPersistentTileSchedulerILb0EEEEEEEEEvNT_6ParamsE --------------------------
	.section	.nv.info._ZN7cutlass13device_kernelIN5flash11enable_sm90INS1_16FlashAttnFwdSm90INS1_25CollectiveMainloopFwdSm90ILi2EN4cute5tupleIJNS5_1CILi1EEES8_S8_EEENS6_IJNS7_ILi128EEENS7_ILi224EEESA_EEELi128ENS_12float_e4m3_tEfNS_4arch4Sm90ELb0ELb0ELb1ELb0ELb0ELb0ELb0ELb1ELb1ELb0ELb0ELb0EEENS1_21CollectiveEpilogueFwdINS6_IJSA_SA_SB_EEES9_NS_10bfloat16_tESF_Li256ELb0ELb0ELb0ELb1EEENS1_29StaticPersistentTileSchedulerILb0EEEEEEEEEvNT_6ParamsE,"",@"SHT_CUDA_INFO"
	.sectionflags	@""
	.align	4


	//----- nvinfo : EIATTR_CUDA_API_VERSION
	.align		4
        /*0000*/ 	.byte	0x04, 0x37
        /*0002*/ 	.short	(.L_66 - .L_65)
.L_65:
        /*0004*/ 	.word	0x00000082


	//----- nvinfo : EIATTR_KPARAM_INFO
	.align		4
.L_66:
        /*0008*/ 	.byte	0x04, 0x17
        /*000a*/ 	.short	(.L_68 - .L_67)
.L_67:
        /*000c*/ 	.word	0x00000000
        /*0010*/ 	.short	0x0000
        /*0012*/ 	.short	0x0000
        /*0014*/ 	.byte	0x00, 0xf0, 0x01, 0x2e


	//----- nvinfo : EIATTR_SPARSE_MMA_MASK
	.align		4
.L_68:
        /*0018*/ 	.byte	0x03, 0x50
        /*001a*/ 	.short	0x0000


	//----- nvinfo : EIATTR_MAXREG_COUNT
	.align		4
        /*001c*/ 	.byte	0x03, 0x1b
        /*001e*/ 	.short	0x00a8


	//----- nvinfo : EIATTR_MERCURY_ISA_VERSION
	.align		4
        /*0020*/ 	.byte	0x03, 0x5f
        /*0022*/ 	.short	0x0101


	//----- nvinfo : EIATTR_VRC_CTA_INIT_COUNT
	.align		4
        /*0024*/ 	.byte	0x02, 0x4a
	.zero		1
	.zero		1


	//----- nvinfo : EIATTR_EXIT_INSTR_OFFSETS
	.align		4
        /*0028*/ 	.byte	0x04, 0x1c
        /*002a*/ 	.short	(.L_70 - .L_69)


	//   ....[0]....
.L_69:
        /*002c*/ 	.word	0x00000010


	//----- nvinfo : EIATTR_MAX_THREADS
	.align		4
.L_70:
        /*0030*/ 	.byte	0x04, 0x05
        /*0032*/ 	.short	(.L_72 - .L_71)
.L_71:
        /*0034*/ 	.word	0x00000180
        /*0038*/ 	.word	0x00000001
        /*003c*/ 	.word	0x00000001


	//----- nvinfo : EIATTR_CBANK_PARAM_SIZE
	.align		4
.L_72:
        /*0040*/ 	.byte	0x03, 0x19
        /*0042*/ 	.short	0x0b80


	//----- nvinfo : EIATTR_PARAM_CBANK
	.align		4
        /*0044*/ 	.byte	0x04, 0x0a
        /*0046*/ 	.short	(.L_74 - .L_73)
	.align		4
.L_73:
        /*0048*/ 	.word	index@(.nv.constant0._ZN7cutlass13device_kernelIN5flash11enable_sm90INS1_16FlashAttnFwdSm90INS1_25CollectiveMainloopFwdSm90ILi2EN4cute5tupleIJNS5_1CILi1EEES8_S8_EEENS6_IJNS7_ILi128EEENS7_ILi224EEESA_EEELi128ENS_12float_e4m3_tEfNS_4arch4Sm90ELb0ELb0ELb1ELb0ELb0ELb0ELb0ELb1ELb1ELb0ELb0ELb0EEENS1_21CollectiveEpilogueFwdINS6_IJSA_SA_SB_EEES9_NS_10bfloat16_tESF_Li256ELb0ELb0ELb0ELb1EEENS1_29StaticPersistentTileSchedulerILb0EEEEEEEEEvNT_6ParamsE)
        /*004c*/ 	.short	0x0380
        /*004e*/ 	.short	0x0b80


	//----- nvinfo : EIATTR_SW_WAR
	.align		4
.L_74:
        /*0050*/ 	.byte	0x04, 0x36
        /*0052*/ 	.short	(.L_76 - .L_75)
.L_75:
        /*0054*/ 	.word	0x00000008
.L_76:


//--------------------- .nv.info._ZN7cutlass13device_kernelIN5flash11enable_sm90INS1_16FlashAttnFwdSm90INS1_25CollectiveMainloopFwdSm90ILi2EN4cute5tupleIJNS5_1CILi1EEES8_S8_EEENS6_IJNS7_ILi128EEENS7_ILi224EEESA_EEELi128ENS_12float_e4m3_tEfNS_4arch4Sm90ELb0ELb0ELb1ELb1ELb0ELb0ELb0ELb1ELb1ELb0ELb0ELb0EEENS1_21CollectiveEpilogueFwdINS6_IJSA_SA_SB_EEES9_NS_10bfloat16_tESF_Li256ELb1ELb0ELb0ELb1EEENS1_36VarlenDynamicPersistentTileSchedulerILi128ELi224ELi256ELi128ELb0ELb0ELb1ELb0ELb1ELb1EEEEEEEEEvNT_6ParamsE --------------------------
	.section	.nv.info._ZN7cutlass13device_kernelIN5flash11enable_sm90INS1_16FlashAttnFwdSm90INS1_25CollectiveMainloopFwdSm90ILi2EN4cute5tupleIJNS5_1CILi1EEES8_S8_EEENS6_IJNS7_ILi128EEENS7_ILi224EEESA_EEELi128ENS_12float_e4m3_tEfNS_4arch4Sm90ELb0ELb0ELb1ELb1ELb0ELb0ELb0ELb1ELb1ELb0ELb0ELb0EEENS1_21CollectiveEpilogueFwdINS6_IJSA_SA_SB_EEES9_NS_10bfloat16_tESF_Li256ELb1ELb0ELb0ELb1EEENS1_36VarlenDynamicPersistentTileSchedulerILi128ELi224ELi256ELi128ELb0ELb0ELb1ELb0ELb1ELb1EEEEEEEEEvNT_6ParamsE,"",@"SHT_CUDA_INFO"
	.sectionflags	@""
	.align	4


	//----- nvinfo : EIATTR_CUDA_API_VERSION
	.align		4
        /*0000*/ 	.byte	0x04, 0x37
        /*0002*/ 	.short	(.L_78 - .L_77)
.L_77:
        /*0004*/ 	.word	0x00000082


	//----- nvinfo : EIATTR_KPARAM_INFO
	.align		4
.L_78:
        /*0008*/ 	.byte	0x04, 0x17
        /*000a*/ 	.short	(.L_80 - .L_79)
.L_79:
        /*000c*/ 	.word	0x00000000
        /*0010*/ 	.short	0x0000
        /*0012*/ 	.short	0x0000
        /*0014*/ 	.byte	0x00, 0xf0, 0x01, 0x28


	//----- nvinfo : EIATTR_SPARSE_MMA_MASK
	.align		4
.L_80:
        /*0018*/ 	.byte	0x03, 0x50
        /*001a*/ 	.short	0x0000


	//----- nvinfo : EIATTR_MAXREG_COUNT
	.align		4
        /*001c*/ 	.byte	0x03, 0x1b
        /*001e*/ 	.short	0x00a8


	//----- nvinfo : EIATTR_MERCURY_ISA_VERSION
	.align		4
        /*0020*/ 	.byte	0x03, 0x5f
        /*0022*/ 	.short	0x0101


	//----- nvinfo : EIATTR_VRC_CTA_INIT_COUNT
	.align		4
        /*0024*/ 	.byte	0x02, 0x4a
	.zero		1
	.zero		1


	//----- nvinfo : EIATTR_EXIT_INSTR_OFFSETS
	.align		4
        /*0028*/ 	.byte	0x04, 0x1c
        /*002a*/ 	.short	(.L_82 - .L_81)


	//   ....[0]....
.L_81:
        /*002c*/ 	.word	0x00000010


	//----- nvinfo : EIATTR_MAX_THREADS
	.align		4
.L_82:
        /*0030*/ 	.byte	0x04, 0x05
        /*0032*/ 	.short	(.L_84 - .L_83)
.L_83:
        /*0034*/ 	.word	0x00000180
        /*0038*/ 	.word	0x00000001
        /*003c*/ 	.word	0x00000001


	//----- nvinfo : EIATTR_CBANK_PARAM_SIZE
	.align		4
.L_84:
        /*0040*/ 	.byte	0x03, 0x19
        /*0042*/ 	.short	0x0a00


	//----- nvinfo : EIATTR_PARAM_CBANK
	.align		4
        /*0044*/ 	.byte	0x04, 0x0a
        /*0046*/ 	.short	(.L_86 - .L_85)
	.align		4
.L_85:
        /*0048*/ 	.word	index@(.nv.constant0._ZN7cutlass13device_kernelIN5flash11enable_sm90INS1_16FlashAttnFwdSm90INS1_25CollectiveMainloopFwdSm90ILi2EN4cute5tupleIJNS5_1CILi1EEES8_S8_EEENS6_IJNS7_ILi128EEENS7_ILi224EEESA_EEELi128ENS_12float_e4m3_tEfNS_4arch4Sm90ELb0ELb0ELb1ELb1ELb0ELb0ELb0ELb1ELb1ELb0ELb0ELb0EEENS1_21CollectiveEpilogueFwdINS6_IJSA_SA_SB_EEES9_NS_10bfloat16_tESF_Li256ELb1ELb0ELb0ELb1EEENS1_36VarlenDynamicPersistentTileSchedulerILi128ELi224ELi256ELi128ELb0ELb0ELb1ELb0ELb1ELb1EEEEEEEEEvNT_6ParamsE)
        /*004c*/ 	.short	0x0380
        /*004e*/ 	.short	0x0a00


	//----- nvinfo : EIATTR_SW_WAR
	.align		4
.L_86:
        /*0050*/ 	.byte	0x04, 0x36
        /*0052*/ 	.short	(.L_88 - .L_87)
.L_87:
        /*0054*/ 	.word	0x00000008
.L_88:


//--------------------- .nv.info._ZN7cutlass13device_kernelIN5flash11enable_sm90INS1_16FlashAttnFwdSm90INS1_25CollectiveMainloopFwdSm90ILi2EN4cute5tupleIJNS5_1CILi1EEES8_S8_EEENS6_IJNS7_ILi128EEENS7_ILi224EEESA_EEELi128ENS_12float_e4m3_tEfNS_4arch4Sm90ELb0ELb0ELb1ELb1ELb0ELb1ELb0ELb1ELb1ELb0ELb0ELb0EEENS1_21CollectiveEpilogueFwdINS6_IJSA_SA_SB_EEES9_NS_10bfloat16_tESF_Li256ELb1ELb0ELb0ELb1EEENS1_36VarlenDynamicPersistentTileSchedulerILi128ELi224ELi256ELi128ELb0ELb0ELb1ELb0ELb1ELb1EEEEEEEEEvNT_6ParamsE --------------------------
	.section	.nv.info._ZN7cutlass13device_kernelIN5flash11enable_sm90INS1_16FlashAttnFwdSm90INS1_25CollectiveMainloopFwdSm90ILi2EN4cute5tupleIJNS5_1CILi1EEES8_S8_EEENS6_IJNS7_ILi128EEENS7_ILi224EEESA_EEELi128ENS_12float_e4m3_tEfNS_4arch4Sm90ELb0ELb0ELb1ELb1ELb0ELb1ELb0ELb1ELb1ELb0ELb0ELb0EEENS1_21CollectiveEpilogueFwdINS6_IJSA_SA_SB_EEES9_NS_10bfloat16_tESF_Li256ELb1ELb0ELb0ELb1EEENS1_36VarlenDynamicPersistentTileSchedulerILi128ELi224ELi256ELi128ELb0ELb0ELb1ELb0ELb1ELb1EEEEEEEEEvNT_6ParamsE,"",@"SHT_CUDA_INFO"
	.sectionflags	@""
	.align	4


	//----- nvinfo : EIATTR_CUDA_API_VERSION
	.align		4
        /*0000*/ 	.byte	0x04, 0x37
        /*0002*/ 	.short	(.L_90 - .L_89)
.L_89:
        /*0004*/ 	.word	0x00000082


	//----- nvinfo : EIATTR_KPARAM_INFO
	.align		4
.L_90:
        /*0008*/ 	.byte	0x04, 0x17
        /*000a*/ 	.short	(.L_92 - .L_91)
.L_91:
        /*000c*/ 	.word	0x00000000
        /*0010*/ 	.short	0x0000
        /*0012*/ 	.short	0x0000
        /*0014*/ 	.byte	0x00, 0xf0, 0x01, 0x28


	//----- nvinfo : EIATTR_SPARSE_MMA_MASK
	.align		4
.L_92:
        /*0018*/ 	.byte	0x03, 0x50
        /*001a*/ 	.short	0x0000


	//----- nvinfo : EIATTR_MAXREG_COUNT
	.align		4
        /*001c*/ 	.byte	0x03, 0x1b
        /*001e*/ 	.short	0x00a8


	//----- nvinfo : EIATTR_MERCURY_ISA_VERSION
	.align		4
        /*0020*/ 	.byte	0x03, 0x5f
        /*0022*/ 	.short	0x0101


	//----- nvinfo : EIATTR_VRC_CTA_INIT_COUNT
	.align		4
        /*0024*/ 	.byte	0x02, 0x4a
	.zero		1
	.zero		1


	//----- nvinfo : EIATTR_EXIT_INSTR_OFFSETS
	.align		4
        /*0028*/ 	.byte	0x04, 0x1c
        /*002a*/ 	.short	(.L_94 - .L_93)


	//   ....[0]....
.L_93:
        /*002c*/ 	.word	0x00000010


	//----- nvinfo : EIATTR_MAX_THREADS
	.align		4
.L_94:
        /*0030*/ 	.byte	0x04, 0x05
        /*0032*/ 	.short	(.L_96 - .L_95)
.L_95:
        /*0034*/ 	.word	0x00000180
        /*0038*/ 	.word	0x00000001
        /*003c*/ 	.word	0x00000001


	//----- nvinfo : EIATTR_CBANK_PARAM_SIZE
	.align		4
.L_96:
        /*0040*/ 	.byte	0x03, 0x19
        /*0042*/ 	.short	0x0a00


	//----- nvinfo : EIATTR_PARAM_CBANK
	.align		4
        /*0044*/ 	.byte	0x04, 0x0a
        /*0046*/ 	.short	(.L_98 - .L_97)
	.align		4
.L_97:
        /*0048*/ 	.word	index@(.nv.constant0._ZN7cutlass13device_kernelIN5flash11enable_sm90INS1_16FlashAttnFwdSm90INS1_25CollectiveMainloopFwdSm90ILi2EN4cute5tupleIJNS5_1CILi1EEES8_S8_EEENS6_IJNS7_ILi128EEENS7_ILi224EEESA_EEELi128ENS_12float_e4m3_tEfNS_4arch4Sm90ELb0ELb0ELb1ELb1ELb0ELb1ELb0ELb1ELb1ELb0ELb0ELb0EEENS1_21CollectiveEpilogueFwdINS6_IJSA_SA_SB_EEES9_NS_10bfloat16_tESF_Li256ELb1ELb0ELb0ELb1EEENS1_36VarlenDynamicPersistentTileSchedulerILi128ELi224ELi256ELi128ELb0ELb0ELb1ELb0ELb1ELb1EEEEEEEEEvNT_6ParamsE)
        /*004c*/ 	.short	0x0380
        /*004e*/ 	.short	0x0a00


	//----- nvinfo : EIATTR_SW_WAR
	.align		4
.L_98:
        /*0050*/ 	.byte	0x04, 0x36
        /*0052*/ 	.short	(.L_100 - .L_99)
.L_99:
        /*0054*/ 	.word	0x00000008
.L_100:


//--------------------- .nv.info._ZN7cutlass13device_kernelIN5flash11enable_sm90INS1_16FlashAttnFwdSm90INS1_25CollectiveMainloopFwdSm90ILi2EN4cute5tupleIJNS5_1CILi1EEES8_S8_EEENS6_IJNS7_ILi128EEENS7_ILi192EEESA_EEELi128ENS_12float_e4m3_tEfNS_4arch4Sm90ELb0ELb1ELb1ELb0ELb0ELb0ELb0ELb1ELb1ELb0ELb0ELb0EEENS1_21CollectiveEpilogueFwdINS6_IJSA_SA_SB_EEES9_NS_10bfloat16_tESF_Li256ELb0ELb0ELb0ELb1EEENS1_30DynamicPersistentTileSchedulerILi256ELi128ELb0ELb0ELb1EEEEEEEEEvNT_6ParamsE --------------------------
	.section	.nv.info._ZN7cutlass13device_kernelIN5flash11enable_sm90INS1_16FlashAttnFwdSm90INS1_25CollectiveMainloopFwdSm90ILi2EN4cute5tupleIJNS5_1CILi1EEES8_S8_EEENS6_IJNS7_ILi128EEENS7_ILi192EEESA_EEELi128ENS_12float_e4m3_tEfNS_4arch4Sm90ELb0ELb1ELb1ELb0ELb0ELb0ELb0ELb1ELb1ELb0ELb0ELb0EEENS1_21CollectiveEpilogueFwdINS6_IJSA_SA_SB_EEES9_NS_10bfloat16_tESF_Li256ELb0ELb0ELb0ELb1EEENS1_30DynamicPersistentTileSchedulerILi256ELi128ELb0ELb0ELb1EEEEEEEEEvNT_6ParamsE,"",@"SHT_CUDA_INFO"
	.sectionflags	@""
	.align	4


	//----- nvinfo : EIATTR_CUDA_API_VERSION
	.align		4
        /*0000*/ 	.byte	0x04, 0x37
        /*0002*/ 	.short	(.L_102 - .L_101)
.L_101:
        /*0004*/ 	.word	0x00000082


	//----- nvinfo : EIATTR_KPARAM_INFO
	.align		4
.L_102:
        /*0008*/ 	.byte	0x04, 0x17
        /*000a*/ 	.short	(.L_104 - .L_103)
.L_103:
        /*000c*/ 	.word	0x00000000
        /*0010*/ 	.short	0x0000
        /*0012*/ 	.short	0x0000
        /*0014*/ 	.byte	0x00, 0xf0, 0x01, 0x2e


	//----- nvinfo : EIATTR_SPARSE_MMA_MASK
	.align		4
.L_104:
        /*0018*/ 	.byte	0x03, 0x50
        /*001a*/ 	.short	0x0000


	//----- nvinfo : EIATTR_MAXREG_COUNT
	.align		4
        /*001c*/ 	.byte	0x03, 0x1b
        /*001e*/ 	.short	0x00a8


	//----- nvinfo : EIATTR_MERCURY_ISA_VERSION
	.align		4
        /*0020*/ 	.byte	0x03, 0x5f
        /*0022*/ 	.short	0x0101


	//----- nvinfo : EIATTR_VRC_CTA_INIT_COUNT
	.align		4
        /*0024*/ 	.byte	0x02, 0x4a
	.zero		1
	.zero		1


	//----- nvinfo : EIATTR_EXIT_INSTR_OFFSETS
	.align		4
        /*0028*/ 	.byte	0x04, 0x1c
        /*002a*/ 	.short	(.L_106 - .L_105)


	//   ....[0]....
.L_105:
        /*002c*/ 	.word	0x00000010


	//----- nvinfo : EIATTR_MAX_THREADS
	.align		4
.L_106:
        /*0030*/ 	.byte	0x04, 0x05
        /*0032*/ 	.short	(.L_108 - .L_107)
.L_107:
        /*0034*/ 	.word	0x00000180
        /*0038*/ 	.word	0x00000001
        /*003c*/ 	.word	0x00000001


	//----- nvinfo : EIATTR_CBANK_PARAM_SIZE
	.align		4
.L_108:
        /*0040*/ 	.byte	0x03, 0x19
        /*0042*/ 	.short	0x0b80


	//----- nvinfo : EIATTR_PARAM_CBANK
	.align		4
        /*0044*/ 	.byte	0x04, 0x0a
        /*0046*/ 	.short	(.L_110 - .L_109)
	.align		4
.L_109:
        /*0048*/ 	.word	index@(.nv.constant0._ZN7cutlass13device_kernelIN5flash11enable_sm90INS1_16FlashAttnFwdSm90INS1_25CollectiveMainloopFwdSm90ILi2EN4cute5tupleIJNS5_1CILi1EEES8_S8_EEENS6_IJNS7_ILi128EEENS7_ILi192EEESA_EEELi128ENS_12float_e4m3_tEfNS_4arch4Sm90ELb0ELb1ELb1ELb0ELb0ELb0ELb0ELb1ELb1ELb0ELb0ELb0EEENS1_21CollectiveEpilogueFwdINS6_IJSA_SA_SB_EEES9_NS_10bfloat16_tESF_Li256ELb0ELb0ELb0ELb1EEENS1_30DynamicPersistentTileSchedulerILi256ELi128ELb0ELb0ELb1EEEEEEEEEvNT_6ParamsE)
        /*004c*/ 	.short	0x0380
        /*004e*/ 	.short	0x0b80


	//----- nvinfo : EIATTR_SW_WAR
	.align		4
.L_110:
        /*0050*/ 	.byte	0x04, 0x36
        /*0052*/ 	.short	(.L_112 - .L_111)
.L_111:
        /*0054*/ 	.word	0x00000008
.L_112:


//--------------------- .nv.info._ZN7cutlass13device_kernelIN5flash11enable_sm90INS1_16FlashAttnFwdSm90INS1_25CollectiveMainloopFwdSm90ILi2EN4cute5tupleIJNS5_1CILi1EEES8_S8_EEENS6_IJNS7_ILi128EEENS7_ILi192EEESA_EEELi128ENS_12float_e4m3_tEfNS_4arch4Sm90ELb0ELb1ELb1ELb1ELb0ELb0ELb0ELb1ELb1ELb0ELb0ELb0EEENS1_21CollectiveEpilogueFwdINS6_IJSA_SA_SB_EEES9_NS_10bfloat16_tESF_Li256ELb1ELb0ELb0ELb1EEENS1_36VarlenDynamicPersistentTileSchedulerILi128ELi192ELi256ELi128ELb0ELb0ELb1ELb1ELb0ELb1EEEEEEEEEvNT_6ParamsE --------------------------
	.section	.nv.info._ZN7cutlass13device_kernelIN5flash11enable_sm90INS1_16FlashAttnFwdSm90INS1_25CollectiveMainloopFwdSm90ILi2EN4cute5tupleIJNS5_1CILi1EEES8_S8_EEENS6_IJNS7_ILi128EEENS7_ILi192EEESA_EEELi128ENS_12float_e4m3_tEfNS_4arch4Sm90ELb0ELb1ELb1ELb1ELb0ELb0ELb0ELb1ELb1ELb0ELb0ELb0EEENS1_21CollectiveEpilogueFwdINS6_IJSA_SA_SB_EEES9_NS_10bfloat16_tESF_Li256ELb1ELb0ELb0ELb1EEENS1_36VarlenDynamicPersistentTileSchedulerILi128ELi192ELi256ELi128ELb0ELb0ELb1ELb1ELb0ELb1EEEEEEEEEvNT_6ParamsE,"",@"SHT_CUDA_INFO"
	.sectionflags	@""
	.align	4


	//----- nvinfo : EIATTR_CUDA_API_VERSION
	.align		4
        /*0000*/ 	.byte	0x04, 0x37
        /*0002*/ 	.short	(.L_114 - .L_113)
.L_113:
        /*0004*/ 	.word	0x00000082


	//----- nvinfo : EIATTR_KPARAM_INFO
	.align		4
.L_114:
        /*0008*/ 	.byte	0x04, 0x17
        /*000a*/ 	.short	(.L_116 - .L_115)
.L_115:
        /*000c*/ 	.word	0x00000000
        /*0010*/ 	.short	0x0000
        /*0012*/ 	.short	0x0000
        /*0014*/ 	.byte	0x00, 0xf0, 0x01, 0x28


	//----- nvinfo : EIATTR_SPARSE_MMA_MASK
	.align		4
.L_116:
        /*0018*/ 	.byte	0x03, 0x50
        /*001a*/ 	.short	0x0000


	//----- nvinfo : EIATTR_MAXREG_COUNT
	.align		4
        /*001c*/ 	.byte	0x03, 0x1b
        /*001e*/ 	.short	0x00a8


	//----- nvinfo : EIATTR_MERCURY_ISA_VERSION
	.align		4
        /*0020*/ 	.byte	0x03, 0x5f
        /*0022*/ 	.short	0x0101


	//----- nvinfo : EIATTR_VRC_CTA_INIT_COUNT
	.align		4
        /*0024*/ 	.byte	0x02, 0x4a
	.zero		1
	.zero		1


	//----- nvinfo : EIATTR_EXIT_INSTR_OFFSETS
	.align		4
        /*0028*/ 	.byte	0x04, 0x1c
        /*002a*/ 	.short	(.L_118 - .L_117)


	//   ....[0]....
.L_117:
        /*002c*/ 	.word	0x00000010


	//----- nvinfo : EIATTR_MAX_THREADS
	.align		4
.L_118:
        /*0030*/ 	.byte	0x04, 0x05
        /*0032*/ 	.short	(.L_120 - .L_119)
.L_119:
        /*0034*/ 	.word	0x00000180
        /*0038*/ 	.word	0x00000001
        /*003c*/ 	.word	0x00000001


	//----- nvinfo : EIATTR_CBANK_PARAM_SIZE
	.align		4
.L_120:
        /*0040*/ 	.byte	0x03, 0x19
        /*0042*/ 	.short	0x0a00


	//----- nvinfo : EIATTR_PARAM_CBANK
	.align		4
        /*0044*/ 	.byte	0x04, 0x0a
        /*0046*/ 	.short	(.L_122 - .L_121)
	.align		4
.L_121:
        /*0048*/ 	.word	index@(.nv.constant0._ZN7cutlass13device_kernelIN5flash11enable_sm90INS1_16FlashAttnFwdSm90INS1_25CollectiveMainloopFwdSm90ILi2EN4cute5tupleIJNS5_1CILi1EEES8_S8_EEENS6_IJNS7_ILi128EEENS7_ILi192EEESA_EEELi128ENS_12float_e4m3_tEfNS_4arch4Sm90ELb0ELb1ELb1ELb1ELb0ELb0ELb0ELb1ELb1ELb0ELb0ELb0EEENS1_21CollectiveEpilogueFwdINS6_IJSA_SA_SB_EEES9_NS_10bfloat16_tESF_Li256ELb1ELb0ELb0ELb1EEENS1_36VarlenDynamicPersistentTileSchedulerILi128ELi192ELi256ELi128ELb0ELb0ELb1ELb1ELb0ELb1EEEEEEEEEvNT_6ParamsE)
        /*004c*/ 	.short	0x0380
        /*004e*/ 	.short	0x0a00


	//----- nvinfo : EIATTR_SW_WAR
	.align		4
.L_122:
        /*0050*/ 	.byte	0x04, 0x36
        /*0052*/ 	.short	(.L_124 - .L_123)
.L_123:
        /*0054*/ 	.word	0x00000008
.L_124:


//--------------------- .nv.info._ZN7cutlass13device_kernelIN5flash11enable_sm90INS1_16FlashAttnFwdSm90INS1_25CollectiveMainloopFwdSm90ILi2EN4cute5tupleIJNS5_1CILi1EEES8_S8_EEENS6_IJNS7_ILi128EEENS7_ILi192EEESA_EEELi128ENS_12float_e4m3_tEfNS_4arch4Sm90ELb0ELb1ELb1ELb1ELb0ELb1ELb0ELb1ELb1ELb0ELb0ELb0EEENS1_21CollectiveEpilogueFwdINS6_IJSA_SA_SB_EEES9_NS_10bfloat16_tESF_Li256ELb1ELb0ELb0ELb1EEENS1_36VarlenDynamicPersistentTileSchedulerILi128ELi192ELi256ELi128ELb0ELb0ELb1ELb1ELb0ELb1EEEEEEEEEvNT_6ParamsE --------------------------
	.section	.nv.info._ZN7cutlass13device_kernelIN5flash11enable_sm90INS1_16FlashAttnFwdSm90INS1_25CollectiveMainloopFwdSm90ILi2EN4cute5tupleIJNS5_1CILi1EEES8_S8_EEENS6_IJNS7_ILi128EEENS7_ILi192EEESA_EEELi128ENS_12float_e4m3_tEfNS_4arch4Sm90ELb0ELb1ELb1ELb1ELb0ELb1ELb0ELb1ELb1ELb0ELb0ELb0EEENS1_21CollectiveEpilogueFwdINS6_IJSA_SA_SB_EEES9_NS_10bfloat16_tESF_Li256ELb1ELb0ELb0ELb1EEENS1_36VarlenDynamicPersistentTileSchedulerILi128ELi192ELi256ELi128ELb0ELb0ELb1ELb1ELb0ELb1EEEEEEEEEvNT_6ParamsE,"",@"SHT_CUDA_INFO"
	.sectionflags	@""
	.align	4


	//----- nvinfo : EIATTR_CUDA_API_VERSION
	.align		4
        /*0000*/ 	.byte	0x04, 0x37
        /*0002*/ 	.short	(.L_126 - .L_125)
.L_125:
        /*0004*/ 	.word	0x00000082


	//----- nvinfo : EIATTR_KPARAM_INFO
	.align		4
.L_126:
        /*0008*/ 	.byte	0x04, 0x17
        /*000a*/ 	.short	(.L_128 - .L_127)
.L_127:
        /*000c*/ 	.word	0x00000000
        /*0010*/ 	.short	0x0000
        /*0012*/ 	.short	0x0000
        /*0014*/ 	.byte	0x00, 0xf0, 0x01, 0x28


	//----- nvinfo : EIATTR_SPARSE_MMA_MASK
	.align		4
.L_128:
        /*0018*/ 	.byte	0x03, 0x50
        /*001a*/ 	.short	0x0000


	//----- nvinfo : EIATTR_MAXREG_COUNT
	.align		4
        /*001c*/ 	.byte	0x03, 0x1b
        /*001e*/ 	.short	0x00a8


	//----- nvinfo : EIATTR_MERCURY_ISA_VERSION
	.align		4
        /*0020*/ 	.byte	0x03, 0x5f
        /*0022*/ 	.short	0x0101


	//----- nvinfo : EIATTR_VRC_CTA_INIT_COUNT
	.align		4
        /*0024*/ 	.byte	0x02, 0x4a
	.zero		1
	.zero		1


	//----- nvinfo : EIATTR_EXIT_INSTR_OFFSETS
	.align		4
        /*0028*/ 	.byte	0x04, 0x1c
        /*002a*/ 	.short	(.L_130 - .L_129)


	//   ....[0]....
.L_129:
        /*002c*/ 	.word	0x00000010


	//----- nvinfo : EIATTR_MAX_THREADS
	.align		4
.L_130:
        /*0030*/ 	.byte	0x04, 0x05
        /*0032*/ 	.short	(.L_132 - .L_131)
.L_131:
        /*0034*/ 	.word	0x00000180
        /*0038*/ 	.word	0x00000001
        /*003c*/ 	.word	0x00000001


	//----- nvinfo : EIATTR_CBANK_PARAM_SIZE
	.align		4
.L_132:
        /*0040*/ 	.byte	0x03, 0x19
        /*0042*/ 	.short	0x0a00


	//----- nvinfo : EIATTR_PARAM_CBANK
	.align		4
        /*0044*/ 	.byte	0x04, 0x0a
        /*0046*/ 	.short	(.L_134 - .L_133)
	.align		4
.L_133:
        /*0048*/ 	.word	index@(.nv.constant0._ZN7cutlass13device_kernelIN5flash11enable_sm90INS1_16FlashAttnFwdSm90INS1_25CollectiveMainloopFwdSm90ILi2EN4cute5tupleIJNS5_1CILi1EEES8_S8_EEENS6_IJNS7_ILi128EEENS7_ILi192EEESA_EEELi128ENS_12float_e4m3_tEfNS_4arch4Sm90ELb0ELb1ELb1ELb1ELb0ELb1ELb0ELb1ELb1ELb0ELb0ELb0EEENS1_21CollectiveEpilogueFwdINS6_IJSA_SA_SB_EEES9_NS_10bfloat16_tESF_Li256ELb1ELb0ELb0ELb1EEENS1_36VarlenDynamicPersistentTileSchedulerILi128ELi192ELi256ELi128ELb0ELb0ELb1ELb1ELb0ELb1EEEEEEEEEvNT_6ParamsE)
        /*004c*/ 	.short	0x0380
        /*004e*/ 	.short	0x0a00


	//----- nvinfo : EIATTR_SW_WAR
	.align		4
.L_134:
        /*0050*/ 	.byte	0x04, 0x36
        /*0052*/ 	.short	(.L_136 - .L_135)
.L_135:
        /*0054*/ 	.word	0x00000008
.L_136:


//--------------------- .nv.info._ZN7cutlass13device_kernelIN5flash11enable_sm90INS1_16FlashAttnFwdSm90INS1_25CollectiveMainloopFwdSm90ILi2EN4cute5tupleIJNS5_1CILi1EEES8_S8_EEENS6_IJNS7_ILi128EEENS7_ILi224EEESA_EEELi128ENS_12float_e4m3_tEfNS_4arch4Sm90ELb1ELb0ELb1ELb0ELb0ELb0ELb0ELb1ELb1ELb0ELb0ELb0EEENS1_21CollectiveEpilogueFwdINS6_IJSA_SA_SB_EEES9_NS_10bfloat16_tESF_Li256ELb0ELb0ELb0ELb1EEENS1_30DynamicPersistentTileSchedulerILi256ELi128ELb0ELb0ELb1EEEEEEEEEvNT_6ParamsE --------------------------
	.section	.nv.info._ZN7cutlass13device_kernelIN5flash11enable_sm90INS1_16FlashAttnFwdSm90INS1_25CollectiveMainloopFwdSm90ILi2EN4cute5tupleIJNS5_1CILi1EEES8_S8_EEENS6_IJNS7_ILi128EEENS7_ILi224EEESA_EEELi128ENS_12float_e4m3_tEfNS_4arch4Sm90ELb1ELb0ELb1ELb0ELb0ELb0ELb0ELb1ELb1ELb0ELb0ELb0EEENS1_21CollectiveEpilogueFwdINS6_IJSA_SA_SB_EEES9_NS_10bfloat16_tESF_Li256ELb0ELb0ELb0ELb1EEENS1_30DynamicPersistentTileSchedulerILi256ELi128ELb0ELb0ELb1EEEEEEEEEvNT_6ParamsE,"",@"SHT_CUDA_INFO"
	.sectionflags	@""
	.align	4


	//----- nvinfo : EIATTR_CUDA_API_VERSION
	.align		4
        /*0000*/ 	.byte	0x04, 0x37
        /*0002*/ 	.short	(.L_138 - .L_137)
.L_137:
        /*0004*/ 	.word	0x00000082


	//----- nvinfo : EIATTR_KPARAM_INFO
	.align		4
.L_138:
        /*0008*/ 	.byte	0x04, 0x17
        /*000a*/ 	.short	(.L_140 - .L_139)
.L_139:
        /*000c*/ 	.word	0x00000000
        /*0010*/ 	.short	0x0000
        /*0012*/ 	.short	0x0000
        /*0014*/ 	.byte	0x00, 0xf0, 0x01, 0x2e


	//----- nvinfo : EIATTR_SPARSE_MMA_MASK
	.align		4
.L_140:
        /*0018*/ 	.byte	0x03, 0x50
        /*001a*/ 	.short	0x0000


	//----- nvinfo : EIATTR_MAXREG_COUNT
	.align		4
        /*001c*/ 	.byte	0x03, 0x1b
        /*001e*/ 	.short	0x00a8


	//----- nvinfo : EIATTR_MERCURY_ISA_VERSION
	.align		4
        /*0020*/ 	.byte	0x03, 0x5f
        /*0022*/ 	.short	0x0101


	//----- nvinfo : EIATTR_VRC_CTA_INIT_COUNT
	.align		4
        /*0024*/ 	.byte	0x02, 0x4a
	.zero		1
	.zero		1


	//----- nvinfo : EIATTR_EXIT_INSTR_OFFSETS
	.align		4
        /*0028*/ 	.byte	0x04, 0x1c
        /*002a*/ 	.short	(.L_142 - .L_141)


	//   ....[0]....
.L_141:
        /*002c*/ 	.word	0x00000010


	//----- nvinfo : EIATTR_MAX_THREADS
	.align		4
.L_142:
        /*0030*/ 	.byte	0x04, 0x05
        /*0032*/ 	.short	(.L_144 - .L_143)
.L_143:
        /*0034*/ 	.word	0x00000180
        /*0038*/ 	.word	0x00000001
        /*003c*/ 	.word	0x00000001


	//----- nvinfo : EIATTR_CBANK_PARAM_SIZE
	.align		4
.L_144:
        /*0040*/ 	.byte	0x03, 0x19
        /*0042*/ 	.short	0x0b80


	//----- nvinfo : EIATTR_PARAM_CBANK
	.align		4
        /*0044*/ 	.byte	0x04, 0x0a
        /*0046*/ 	.short	(.L_146 - .L_145)
	.align		4
.L_145:
        /*0048*/ 	.word	index@(.nv.constant0._ZN7cutlass13device_kernelIN5flash11enable_sm90INS1_16FlashAttnFwdSm90INS1_25CollectiveMainloopFwdSm90ILi2EN4cute5tupleIJNS5_1CILi1EEES8_S8_EEENS6_IJNS7_ILi128EEENS7_ILi224EEESA_EEELi128ENS_12float_e4m3_tEfNS_4arch4Sm90ELb1ELb0ELb1ELb0ELb0ELb0ELb0ELb1ELb1ELb0ELb0ELb0EEENS1_21CollectiveEpilogueFwdINS6_IJSA_SA_SB_EEES9_NS_10bfloat16_tESF_Li256ELb0ELb0ELb0ELb1EEENS1_30DynamicPersistentTileSchedulerILi256ELi128ELb0ELb0ELb1EEEEEEEEEvNT_6ParamsE)
        /*004c*/ 	.short	0x0380
        /*004e*/ 	.short	0x0b80


	//----- nvinfo : EIATTR_SW_WAR
	.align		4
.L_146:
        /*0050*/ 	.byte	0x04, 0x36
        /*0052*/ 	.short	(.L_148 - .L_147)
.L_147:
        /*0054*/ 	.word	0x00000008
.L_148:


//--------------------- .nv.info._ZN7cutlass13device_kernelIN5flash11enable_sm90INS1_16FlashAttnFwdSm90INS1_25CollectiveMainloopFwdSm90ILi2EN4cute5tupleIJNS5_1CILi1EEES8_S8_EEENS6_IJNS7_ILi128EEENS7_ILi224EEESA_EEELi128ENS_12float_e4m3_tEfNS_4arch4Sm90ELb1ELb0ELb1ELb1ELb0ELb0ELb0ELb1ELb1ELb0ELb0ELb0EEENS1_21CollectiveEpilogueFwdINS6_IJSA_SA_SB_EEES9_NS_10bfloat16_tESF_Li256ELb1ELb0ELb0ELb1EEENS1_36VarlenDynamicPersistentTileSchedulerILi128ELi224ELi256ELi128ELb0ELb0ELb1ELb1ELb1ELb1EEEEEEEEEvNT_6ParamsE --------------------------
	.section	.nv.info._ZN7cutlass13device_kernelIN5flash11enable_sm90INS1_16FlashAttnFwdSm90INS1_25CollectiveMainloopFwdSm90ILi2EN4cute5tupleIJNS5_1CILi1EEES8_S8_EEENS6_IJNS7_ILi128EEENS7_ILi224EEESA_EEELi128ENS_12float_e4m3_tEfNS_4arch4Sm90ELb1ELb0ELb1ELb1ELb0ELb0ELb0ELb1ELb1ELb0ELb0ELb0EEENS1_21CollectiveEpilogueFwdINS6_IJSA_SA_SB_EEES9_NS_10bfloat16_tESF_Li256ELb1ELb0ELb0ELb1EEENS1_36VarlenDynamicPersistentTileSchedulerILi128ELi224ELi256ELi128ELb0ELb0ELb1ELb1ELb1ELb1EEEEEEEEEvNT_6ParamsE,"",@"SHT_CUDA_INFO"
	.sectionflags	@""
	.align	4


	//----- nvinfo : EIATTR_CUDA_API_VERSION
	.align		4
        /*0000*/ 	.byte	0x04, 0x37
        /*0002*/ 	.short	(.L_150 - .L_149)
.L_149:
        /*0004*/ 	.word	0x00000082


	//----- nvinfo : EIATTR_KPARAM_INFO
	.align		4
.L_150:
        /*0008*/ 	.byte	0x04, 0x17
        /*000a*/ 	.short	(.L_152 - .L_151)
.L_151:
        /*000c*/ 	.word	0x00000000
        /*0010*/ 	.short	0x0000
        /*0012*/ 	.short	0x0000
        /*0014*/ 	.byte	0x00, 0xf0, 0x01, 0x28


	//----- nvinfo : EIATTR_SPARSE_MMA_MASK
	.align		4
.L_152:
        /*0018*/ 	.byte	0x03, 0x50
        /*001a*/ 	.short	0x0000


	//----- nvinfo : EIATTR_MAXREG_COUNT
	.align		4
        /*001c*/ 	.byte	0x03, 0x1b
        /*001e*/ 	.short	0x00a8


	//----- nvinfo : EIATTR_MERCURY_ISA_VERSION
	.align		4
        /*0020*/ 	.byte	0x03, 0x5f
        /*0022*/ 	.short	0x0101


	//----- nvinfo : EIATTR_VRC_CTA_INIT_COUNT
	.align		4
        /*0024*/ 	.byte	0x02, 0x4a
	.zero		1
	.zero		1


	//----- nvinfo : EIATTR_EXIT_INSTR_OFFSETS
	.align		4
        /*0028*/ 	.byte	0x04, 0x1c
        /*002a*/ 	.short	(.L_154 - .L_153)


	//   ....[0]....
.L_153:
        /*002c*/ 	.word	0x00000010


	//----- nvinfo : EIATTR_MAX_THREADS
	.align		4
.L_154:
        /*0030*/ 	.byte	0x04, 0x05
        /*0032*/ 	.short	(.L_156 - .L_155)
.L_155:
        /*0034*/ 	.word	0x00000180
        /*0038*/ 	.word	0x00000001
        /*003c*/ 	.word	0x00000001


	//----- nvinfo : EIATTR_CBANK_PARAM_SIZE
	.align		4
.L_156:
        /*0040*/ 	.byte	0x03, 0x19
        /*0042*/ 	.short	0x0a00


	//----- nvinfo : EIATTR_PARAM_CBANK
	.align		4
        /*0044*/ 	.byte	0x04, 0x0a
        /*0046*/ 	.short	(.L_158 - .L_157)
	.align		4
.L_157:
        /*0048*/ 	.word	index@(.nv.constant0._ZN7cutlass13device_kernelIN5flash11enable_sm90INS1_16FlashAttnFwdSm90INS1_25CollectiveMainloopFwdSm90ILi2EN4cute5tupleIJNS5_1CILi1EEES8_S8_EEENS6_IJNS7_ILi128EEENS7_ILi224EEESA_EEELi128ENS_12float_e4m3_tEfNS_4arch4Sm90ELb1ELb0ELb1ELb1ELb0ELb0ELb0ELb1ELb1ELb0ELb0ELb0EEENS1_21CollectiveEpilogueFwdINS6_IJSA_SA_SB_EEES9_NS_10bfloat16_tESF_Li256ELb1ELb0ELb0ELb1EEENS1_36VarlenDynamicPersistentTileSchedulerILi128ELi224ELi256ELi128ELb0ELb0ELb1ELb1ELb1ELb1EEEEEEEEEvNT_6ParamsE)
        /*004c*/ 	.short	0x0380
        /*004e*/ 	.short	0x0a00


	//----- nvinfo : EIATTR_SW_WAR
	.align		4
.L_158:
        /*0050*/ 	.byte	0x04, 0x36
        /*0052*/ 	.short	(.L_160 - .L_159)
.L_159:
        /*0054*/ 	.word	0x00000008
.L_160:


//--------------------- .nv.info._ZN7cutlass13device_kernelIN5flash11enable_sm90INS1_16FlashAttnFwdSm90INS1_25CollectiveMainloopFwdSm90ILi2EN4cute5tupleIJNS5_1CILi1EEES8_S8_EEENS6_IJNS7_ILi128EEENS7_ILi224EEESA_EEELi128ENS_12float_e4m3_tEfNS_4arch4Sm90ELb1ELb0ELb1ELb1ELb0ELb1ELb0ELb1ELb1ELb0ELb0ELb0EEENS1_21CollectiveEpilogueFwdINS6_IJSA_SA_SB_EEES9_NS_10bfloat16_tESF_Li256ELb1ELb0ELb0ELb1EEENS1_36VarlenDynamicPersistentTileSchedulerILi128ELi224ELi256ELi128ELb0ELb0ELb1ELb1ELb1ELb1EEEEEEEEEvNT_6ParamsE --------------------------
	.section	.nv.info._ZN7cutlass13device_kernelIN5flash11enable_sm90INS1_16FlashAttnFwdSm90INS1_25CollectiveMainloopFwdSm90ILi2EN4cute5tupleIJNS5_1CILi1EEES8_S8_EEENS6_IJNS7_ILi128EEENS7_ILi224EEESA_EEELi128ENS_12float_e4m3_tEfNS_4arch4Sm90ELb1ELb0ELb1ELb1ELb0ELb1ELb0ELb1ELb1ELb0ELb0ELb0EEENS1_21CollectiveEpilogueFwdINS6_IJSA_SA_SB_EEES9_NS_10bfloat16_tESF_Li256ELb1ELb0ELb0ELb1EEENS1_36VarlenDynamicPersistentTileSchedulerILi128ELi224ELi256ELi128ELb0ELb0ELb1ELb1ELb1ELb1EEEEEEEEEvNT_6ParamsE,"",@"SHT_CUDA_INFO"
	.sectionflags	@""
	.align	4


	//----- nvinfo : EIATTR_CUDA_API_VERSION
	.align		4
        /*0000*/ 	.byte	0x04, 0x37
        /*0002*/ 	.short	(.L_162 - .L_161)
.L_161:
        /*0004*/ 	.word	0x00000082


	//----- nvinfo : EIATTR_KPARAM_INFO
	.align		4
.L_162:
        /*0008*/ 	.byte	0x04, 0x17
        /*000a*/ 	.short	(.L_164 - .L_163)
.L_163:
        /*000c*/ 	.word	0x00000000
        /*0010*/ 	.short	0x0000
        /*0012*/ 	.short	0x0000
        /*0014*/ 	.byte	0x00, 0xf0, 0x01, 0x28


	//----- nvinfo : EIATTR_SPARSE_MMA_MASK
	.align		4
.L_164:
        /*0018*/ 	.byte	0x03, 0x50
        /*001a*/ 	.short	0x0000


	//----- nvinfo : EIATTR_MAXREG_COUNT
	.align		4
        /*001c*/ 	.byte	0x03, 0x1b
        /*001e*/ 	.short	0x00a8


	//----- nvinfo : EIATTR_MERCURY_ISA_VERSION
	.align		4
        /*0020*/ 	.byte	0x03, 0x5f
        /*0022*/ 	.short	0x0101


	//----- nvinfo : EIATTR_VRC_CTA_INIT_COUNT
	.align		4
        /*0024*/ 	.byte	0x02, 0x4a
	.zero		1
	.zero		1


	//----- nvinfo : EIATTR_EXIT_INSTR_OFFSETS
	.align		4
        /*0028*/ 	.byte	0x04, 0x1c
        /*002a*/ 	.short	(.L_166 - .L_165)


	//   ....[0]....
.L_165:
        /*002c*/ 	.word	0x00000010


	//----- nvinfo : EIATTR_MAX_THREADS
	.align		4
.L_166:
        /*0030*/ 	.byte	0x04, 0x05
        /*0032*/ 	.short	(.L_168 - .L_167)
.L_167:
        /*0034*/ 	.word	0x00000180
        /*0038*/ 	.word	0x00000001
        /*003c*/ 	.word	0x00000001


	//----- nvinfo : EIATTR_CBANK_PARAM_SIZE
	.align		4
.L_168:
        /*0040*/ 	.byte	0x03, 0x19
        /*0042*/ 	.short	0x0a00


	//----- nvinfo : EIATTR_PARAM_CBANK
	.align		4
        /*0044*/ 	.byte	0x04, 0x0a
        /*0046*/ 	.short	(.L_170 - .L_169)
	.align		4
.L_169:
        /*0048*/ 	.word	index@(.nv.constant0._ZN7cutlass13device_kernelIN5flash11enable_sm90INS1_16FlashAttnFwdSm90INS1_25CollectiveMainloopFwdSm90ILi2EN4cute5tupleIJNS5_1CILi1EEES8_S8_EEENS6_IJNS7_ILi128EEENS7_ILi224EEESA_EEELi128ENS_12float_e4m3_tEfNS_4arch4Sm90ELb1ELb0ELb1ELb1ELb0ELb1ELb0ELb1ELb1ELb0ELb0ELb0EEENS1_21CollectiveEpilogueFwdINS6_IJSA_SA_SB_EEES9_NS_10bfloat16_tESF_Li256ELb1ELb0ELb0ELb1EEENS1_36VarlenDynamicPersistentTileSchedulerILi128ELi224ELi256ELi128ELb0ELb0ELb1ELb1ELb1ELb1EEEEEEEEEvNT_6ParamsE)
        /*004c*/ 	.short	0x0380
        /*004e*/ 	.short	0x0a00


	//----- nvinfo : EIATTR_SW_WAR
	.align		4
.L_170:
        /*0050*/ 	.byte	0x04, 0x36
        /*0052*/ 	.short	(.L_172 - .L_171)
.L_171:
        /*0054*/ 	.word	0x00000008
.L_172:


//--------------------- .nv.callgraph             --------------------------
	.section	.nv.callgraph,"",@"SHT_CUDA_CALLGRAPH"
	.align	4
	.sectionentsize	8
	.align		4
        /*0000*/ 	.word	0x00000000
	.align		4
        /*0004*/ 	.word	0xffffffff
	.align		4
        /*0008*/ 	.word	0x00000000
	.align		4
        /*000c*/ 	.word	0xfffffffe
	.align		4
        /*0010*/ 	.word	0x00000000
	.align		4
        /*0014*/ 	.word	0xfffffffd
	.align		4
        /*0018*/ 	.word	0x00000000
	.align		4
        /*001c*/ 	.word	0xfffffffc


//--------------------- .nv.constant4             --------------------------
	.section	.nv.constant4,"a",@progbits
	.align	8
	.align		8
.nv.constant4:
        /*0000*/ 	.dword	_ZN74_INTERNAL_9998732c_38_flash_fwd_hdim128_e4m3_softcap_sm90_cu_ceb34e2a_30284cuda3std3__45__cpo5beginE
	.align		8
        /*0008*/ 	.dword	_ZN74_INTERNAL_9998732c_38_flash_fwd_hdim128_e4m3_softcap_sm90_cu_ceb34e2a_30284cuda3std3__45__cpo3endE
	.align		8
        /*0010*/ 	.dword	_ZN74_INTERNAL_9998732c_38_flash_fwd_hdim128_e4m3_softcap_sm90_cu_ceb34e2a_30284cuda3std3__45__cpo6cbeginE
	.align		8
        /*0018*/ 	.dword	_ZN74_INTERNAL_9998732c_38_flash_fwd_hdim128_e4m3_softcap_sm90_cu_ceb34e2a_30284cuda3std3__45__cpo4cendE
	.align		8
        /*0020*/ 	.dword	_ZN74_INTERNAL_9998732c_38_flash_fwd_hdim128_e4m3_softcap_sm90_cu_ceb34e2a_30284cuda3std3__476_GLOBAL__N__9998732c_38_flash_fwd_hdim128_e4m3_softcap_sm90_cu_ceb34e2a_30286ignoreE
	.align		8
        /*0028*/ 	.dword	_ZN74_INTERNAL_9998732c_38_flash_fwd_hdim128_e4m3_softcap_sm90_cu_ceb34e2a_30284cuda3std3__419piecewise_constructE
	.align		8
        /*0030*/ 	.dword	_ZN74_INTERNAL_9998732c_38_flash_fwd_hdim128_e4m3_softcap_sm90_cu_ceb34e2a_30284cuda3std3__48in_placeE
	.align		8
        /*0038*/ 	.dword	_ZN74_INTERNAL_9998732c_38_flash_fwd_hdim128_e4m3_softcap_sm90_cu_ceb34e2a_30284cuda3std6ranges3__45__cpo4swapE
	.align		8
        /*0040*/ 	.dword	_ZN74_INTERNAL_9998732c_38_flash_fwd_hdim128_e4m3_softcap_sm90_cu_ceb34e2a_30284cuda3std6ranges3__45__cpo9iter_moveE
	.align		8
        /*0048*/ 	.dword	_ZN74_INTERNAL_9998732c_38_flash_fwd_hdim128_e4m3_softcap_sm90_cu_ceb34e2a_30284cute7productE
	.align		8
        /*0050*/ 	.dword	_ZN74_INTERNAL_9998732c_38_flash_fwd_hdim128_e4m3_softcap_sm90_cu_ceb34e2a_30284cute1_E


//--------------------- .text._ZN7cutlass13device_kernelIN5flash11enable_sm90INS1_16FlashAttnFwdSm90INS1_25CollectiveMainloopFwdSm90ILi2EN4cute5tupleIJNS5_1CILi1EEES8_S8_EEENS6_IJNS7_ILi128EEENS7_ILi224EEESA_EEELi128ENS_12float_e4m3_tEfNS_4arch4Sm90ELb0ELb0ELb1ELb0ELb0ELb0ELb0ELb1ELb1ELb0ELb0ELb0EEENS1_21CollectiveEpilogueFwdINS6_IJSA_SA_SB_EEES9_NS_10bfloat16_tESF_Li256ELb0ELb0ELb0ELb1EEENS1_29StaticPersistentTileSchedulerILb0EEEEEEEEEvNT_6ParamsE --------------------------
	.section	.text._ZN7cutlass13device_kernelIN5flash11enable_sm90INS1_16FlashAttnFwdSm90INS1_25CollectiveMainloopFwdSm90ILi2EN4cute5tupleIJNS5_1CILi1EEES8_S8_EEENS6_IJNS7_ILi128EEENS7_ILi224EEESA_EEELi128ENS_12float_e4m3_tEfNS_4arch4Sm90ELb0ELb0ELb1ELb0ELb0ELb0ELb0ELb1ELb1ELb0ELb0ELb0EEENS1_21CollectiveEpilogueFwdINS6_IJSA_SA_SB_EEES9_NS_10bfloat16_tESF_Li256ELb0ELb0ELb0ELb1EEENS1_29StaticPersistentTileSchedulerILb0EEEEEEEEEvNT_6ParamsE,"ax",@progbits
	.align	128
.text._ZN7cutlass13device_kernelIN5flash11enable_sm90INS1_16FlashAttnFwdSm90INS1_25CollectiveMainloopFwdSm90ILi2EN4cute5tupleIJNS5_1CILi1EEES8_S8_EEENS6_IJNS7_ILi128EEENS7_ILi224EEESA_EEELi128ENS_12float_e4m3_tEfNS_4arch4Sm90ELb0ELb0ELb1ELb0ELb0ELb0ELb0ELb1ELb1ELb0ELb0ELb0EEENS1_21CollectiveEpilogueFwdINS6_IJSA_SA_SB_EEES9_NS_10bfloat16_tESF_Li256ELb0ELb0ELb0ELb1EEENS1_29StaticPersistentTileSchedulerILb0EEEEEEEEEvNT_6ParamsE:
        .type           _ZN7cutlass13device_kernelIN5flash11enable_sm90INS1_16FlashAttnFwdSm90INS1_25CollectiveMainloopFwdSm90ILi2EN4cute5tupleIJNS5_1CILi1EEES8_S8_EEENS6_IJNS7_ILi128EEENS7_ILi224EEESA_EEELi128ENS_12float_e4m3_tEfNS_4arch4Sm90ELb0ELb0ELb1ELb0ELb0ELb0ELb0ELb1ELb1ELb0ELb0ELb0EEENS1_21CollectiveEpilogueFwdINS6_IJSA_SA_SB_EEES9_NS_10bfloat16_tESF_Li256ELb0ELb0ELb0ELb1EEENS1_29StaticPersistentTileSchedulerILb0EEEEEEEEEvNT_6ParamsE,@function
        .size           _ZN7cutlass13device_kernelIN5flash11enable_sm90INS1_16FlashAttnFwdSm90INS1_25CollectiveMainloopFwdSm90ILi2EN4cute5tupleIJNS5_1CILi1EEES8_S8_EEENS6_IJNS7_ILi128EEENS7_ILi224EEESA_EEELi128ENS_12float_e4m3_tEfNS_4arch4Sm90ELb0ELb0ELb1ELb0ELb0ELb0ELb0ELb1ELb1ELb0ELb0ELb0EEENS1_21CollectiveEpilogueFwdINS6_IJSA_SA_SB_EEES9_NS_10bfloat16_tESF_Li256ELb0ELb0ELb0ELb1EEENS1_29StaticPersistentTileSchedulerILb0EEEEEEEEEvNT_6ParamsE,(.L_x_9 - _ZN7cutlass13device_kernelIN5flash11enable_sm90INS1_16FlashAttnFwdSm90INS1_25CollectiveMainloopFwdSm90ILi2EN4cute5tupleIJNS5_1CILi1EEES8_S8_EEENS6_IJNS7_ILi128EEENS7_ILi224EEESA_EEELi128ENS_12float_e4m3_tEfNS_4arch4Sm90ELb0ELb0ELb1ELb0ELb0ELb0ELb0ELb1ELb1ELb0ELb0ELb0EEENS1_21CollectiveEpilogueFwdINS6_IJSA_SA_SB_EEES9_NS_10bfloat16_tESF_Li256ELb0ELb0ELb0ELb1EEENS1_29StaticPersistentTileSchedulerILb0EEEEEEEEEvNT_6ParamsE)
        .other          _ZN7cutlass13device_kernelIN5flash11enable_sm90INS1_16FlashAttnFwdSm90INS1_25CollectiveMainloopFwdSm90ILi2EN4cute5tupleIJNS5_1CILi1EEES8_S8_EEENS6_IJNS7_ILi128EEENS7_ILi224EEESA_EEELi128ENS_12float_e4m3_tEfNS_4arch4Sm90ELb0ELb0ELb1ELb0ELb0ELb0ELb0ELb1ELb1ELb0ELb0ELb0EEENS1_21CollectiveEpilogueFwdINS6_IJSA_SA_SB_EEES9_NS_10bfloat16_tESF_Li256ELb0ELb0ELb0ELb1EEENS1_29StaticPersistentTileSchedulerILb0EEEEEEEEEvNT_6ParamsE,@"STO_CUDA_ENTRY STV_DEFAULT"
_ZN7cutlass13device_kernelIN5flash11enable_sm90INS1_16FlashAttnFwdSm90INS1_25CollectiveMainloopFwdSm90ILi2EN4cute5tupleIJNS5_1CILi1EEES8_S8_EEENS6_IJNS7_ILi128EEENS7_ILi224EEESA_EEELi128ENS_12float_e4m3_tEfNS_4arch4Sm90ELb0ELb0ELb1ELb0ELb0ELb0ELb0ELb1ELb1ELb0ELb0ELb0EEENS1_21CollectiveEpilogueFwdINS6_IJSA_SA_SB_EEES9_NS_10bfloat16_tESF_Li256ELb0ELb0ELb0ELb1EEENS1_29StaticPersistentTileSchedulerILb0EEEEEEEEEvNT_6ParamsE:
[----:B------:R-:W-:Y:S01]  /*0000*/  LDC R1, c[0x0][0x37c] ;  /* 0x0000df00ff017b82 */ /* 0x000fe20000000800 */
[----:B------:R-:W-:Y:S05]  /*0010*/  EXIT ;  /* 0x000000000000794d */ /* 0x000fea0003800000 */
.L_x_0:
[----:B------:R-:W-:-:S00]  /*0020*/  BRA `(.L_x_0) ;  /* 0xfffffffc00fc7947 */ /* 0x000fc0000383ffff */
[----:B------:R-:W-:-:S00]  /*0030*/  NOP ;  /* 0x0000000000007918 */ /* 0x000fc00000000000 */
        /* <DEDUP_REMOVED lines=12> */
.L_x_9:


//--------------------- .text._ZN7cutlass13device_kernelIN5flash11enable_sm90INS1_16FlashAttnFwdSm90INS1_25CollectiveMainloopFwdSm90ILi2EN4cute5tupleIJNS5_1CILi1EEES8_S8_EEENS6_IJNS7_ILi128EEENS7_ILi224EEESA_EEELi128ENS_12float_e4m3_tEfNS_4arch4Sm90ELb0ELb0ELb1ELb1ELb0ELb0ELb0ELb1ELb1ELb0ELb0ELb0EEENS1_21CollectiveEpilogueFwdINS6_IJSA_SA_SB_EEES9_NS_10bfloat16_tESF_Li256ELb1ELb0ELb0ELb1EEENS1_36VarlenDynamicPersistentTileSchedulerILi128ELi224ELi256ELi128ELb0ELb0ELb1ELb0ELb1ELb1EEEEEEEEEvNT_6ParamsE --------------------------
	.section	.text._ZN7cutlass13device_kernelIN5flash11enable_sm90INS1_16FlashAttnFwdSm90INS1_25CollectiveMainloopFwdSm90ILi2EN4cute5tupleIJNS5_1CILi1EEES8_S8_EEENS6_IJNS7_ILi128EEENS7_ILi224EEESA_EEELi128ENS_12float_e4m3_tEfNS_4arch4Sm90ELb0ELb0ELb1ELb1ELb0ELb0ELb0ELb1ELb1ELb0ELb0ELb0EEENS1_21CollectiveEpilogueFwdINS6_IJSA_SA_SB_EEES9_NS_10bfloat16_tESF_Li256ELb1ELb0ELb0ELb1EEENS1_36VarlenDynamicPersistentTileSchedulerILi128ELi224ELi256ELi128ELb0ELb0ELb1ELb0ELb1ELb1EEEEEEEEEvNT_6ParamsE,"ax",@progbits
	.align	128
.text._ZN7cutlass13device_kernelIN5flash11enable_sm90INS1_16FlashAttnFwdSm90INS1_25CollectiveMainloopFwdSm90ILi2EN4cute5tupleIJNS5_1CILi1EEES8_S8_EEENS6_IJNS7_ILi128EEENS7_ILi224EEESA_EEELi128ENS_12float_e4m3_tEfNS_4arch4Sm90ELb0ELb0ELb1ELb1ELb0ELb0ELb0ELb1ELb1ELb0ELb0ELb0EEENS1_21CollectiveEpilogueFwdINS6_IJSA_SA_SB_EEES9_NS_10bfloat16_tESF_Li256ELb1ELb0ELb0ELb1EEENS1_36VarlenDynamicPersistentTileSchedulerILi128ELi224ELi256ELi128ELb0ELb0ELb1ELb0ELb1ELb1EEEEEEEEEvNT_6ParamsE:
        .type           _ZN7cutlass13device_kernelIN5flash11enable_sm90INS1_16FlashAttnFwdSm90INS1_25CollectiveMainloopFwdSm90ILi2EN4cute5tupleIJNS5_1CILi1EEES8_S8_EEENS6_IJNS7_ILi128EEENS7_ILi224EEESA_EEELi128ENS_12float_e4m3_tEfNS_4arch4Sm90ELb0ELb0ELb1ELb1ELb0ELb0ELb0ELb1ELb1ELb0ELb0ELb0EEENS1_21CollectiveEpilogueFwdINS6_IJSA_SA_SB_EEES9_NS_10bfloat16_tESF_Li256ELb1ELb0ELb0ELb1EEENS1_36VarlenDynamicPersistentTileSchedulerILi128ELi224ELi256ELi128ELb0ELb0ELb1ELb0ELb1ELb1EEEEEEEEEvNT_6ParamsE,@function
        .size           _ZN7cutlass13device_kernelIN5flash11enable_sm90INS1_16FlashAttnFwdSm90INS1_25CollectiveMainloopFwdSm90ILi2EN4cute5tupleIJNS5_1CILi1EEES8_S8_EEENS6_IJNS7_ILi128EEENS7_ILi224EEESA_EEELi128ENS_12float_e4m3_tEfNS_4arch4Sm90ELb0ELb0ELb1ELb1ELb0ELb0ELb0ELb1ELb1ELb0ELb0ELb0EEENS1_21CollectiveEpilogueFwdINS6_IJSA_SA_SB_EEES9_NS_10bfloat16_tESF_Li256ELb1ELb0ELb0ELb1EEENS1_36VarlenDynamicPersistentTileSchedulerILi128ELi224ELi256ELi128ELb0ELb0ELb1ELb0ELb1ELb1EEEEEEEEEvNT_6ParamsE,(.L_x_10 - _ZN7cutlass13device_kernelIN5flash11enable_sm90INS1_16FlashAttnFwdSm90INS1_25CollectiveMainloopFwdSm90ILi2EN4cute5tupleIJNS5_1CILi1EEES8_S8_EEENS6_IJNS7_ILi128EEENS7_ILi224EEESA_EEELi128ENS_12float_e4m3_tEfNS_4arch4Sm90ELb0ELb0ELb1ELb1ELb0ELb0ELb0ELb1ELb1ELb0ELb0ELb0EEENS1_21CollectiveEpilogueFwdINS6_IJSA_SA_SB_EEES9_NS_10bfloat16_tESF_Li256ELb1ELb0ELb0ELb1EEENS1_36VarlenDynamicPersistentTileSchedulerILi128ELi224ELi256ELi128ELb0ELb0ELb1ELb0ELb1ELb1EEEEEEEEEvNT_6ParamsE)
        .other          _ZN7cutlass13device_kernelIN5flash11enable_sm90INS1_16FlashAttnFwdSm90INS1_25CollectiveMainloopFwdSm90ILi2EN4cute5tupleIJNS5_1CILi1EEES8_S8_EEENS6_IJNS7_ILi128EEENS7_ILi224EEESA_EEELi128ENS_12float_e4m3_tEfNS_4arch4Sm90ELb0ELb0ELb1ELb1ELb0ELb0ELb0ELb1ELb1ELb0ELb0ELb0EEENS1_21CollectiveEpilogueFwdINS6_IJSA_SA_SB_EEES9_NS_10bfloat16_tESF_Li256ELb1ELb0ELb0ELb1EEENS1_36VarlenDynamicPersistentTileSchedulerILi128ELi224ELi256ELi128ELb0ELb0ELb1ELb0ELb1ELb1EEEEEEEEEvNT_6ParamsE,@"STO_CUDA_ENTRY STV_DEFAULT"
_ZN7cutlass13device_kernelIN5flash11enable_sm90INS1_16FlashAttnFwdSm90INS1_25CollectiveMainloopFwdSm90ILi2EN4cute5tupleIJNS5_1CILi1EEES8_S8_EEENS6_IJNS7_ILi128EEENS7_ILi224EEESA_EEELi128ENS_12float_e4m3_tEfNS_4arch4Sm90ELb0ELb0ELb1ELb1ELb0ELb0ELb0ELb1ELb1ELb0ELb0ELb0EEENS1_21CollectiveEpilogueFwdINS6_IJSA_SA_SB_EEES9_NS_10bfloat16_tESF_Li256ELb1ELb0ELb0ELb1EEENS1_36VarlenDynamicPersistentTileSchedulerILi128ELi224ELi256ELi128ELb0ELb0ELb1ELb0ELb1ELb1EEEEEEEEEvNT_6ParamsE:
[----:B------:R-:W-:Y:S01]  /*0000*/  LDC R1, c[0x0][0x37c] ;  /* 0x0000df00ff017b82 */ /* 0x000fe20000000800 */
[----:B------:R-:W-:Y:S05]  /*0010*/  EXIT ;  /* 0x000000000000794d */ /* 0x000fea0003800000 */
.L_x_1:
        /* <DEDUP_REMOVED lines=14> */
.L_x_10:


//--------------------- .text._ZN7cutlass13device_kernelIN5flash11enable_sm90INS1_16FlashAttnFwdSm90INS1_25CollectiveMainloopFwdSm90ILi2EN4cute5tupleIJNS5_1CILi1EEES8_S8_EEENS6_IJNS7_ILi128EEENS7_ILi224EEESA_EEELi128ENS_12float_e4m3_tEfNS_4arch4Sm90ELb0ELb0ELb1ELb1ELb0ELb1ELb0ELb1ELb1ELb0ELb0ELb0EEENS1_21CollectiveEpilogueFwdINS6_IJSA_SA_SB_EEES9_NS_10bfloat16_tESF_Li256ELb1ELb0ELb0ELb1EEENS1_36VarlenDynamicPersistentTileSchedulerILi128ELi224ELi256ELi128ELb0ELb0ELb1ELb0ELb1ELb1EEEEEEEEEvNT_6ParamsE --------------------------
	.section	.text._ZN7cutlass13device_kernelIN5flash11enable_sm90INS1_16FlashAttnFwdSm90INS1_25CollectiveMainloopFwdSm90ILi2EN4cute5tupleIJNS5_1CILi1EEES8_S8_EEENS6_IJNS7_ILi128EEENS7_ILi224EEESA_EEELi128ENS_12float_e4m3_tEfNS_4arch4Sm90ELb0ELb0ELb1ELb1ELb0ELb1ELb0ELb1ELb1ELb0ELb0ELb0EEENS1_21CollectiveEpilogueFwdINS6_IJSA_SA_SB_EEES9_NS_10bfloat16_tESF_Li256ELb1ELb0ELb0ELb1EEENS1_36VarlenDynamicPersistentTileSchedulerILi128ELi224ELi256ELi128ELb0ELb0ELb1ELb0ELb1ELb1EEEEEEEEEvNT_6ParamsE,"ax",@progbits
	.align	128
.text._ZN7cutlass13device_kernelIN5flash11enable_sm90INS1_16FlashAttnFwdSm90INS1_25CollectiveMainloopFwdSm90ILi2EN4cute5tupleIJNS5_1CILi1EEES8_S8_EEENS6_IJNS7_ILi128EEENS7_ILi224EEESA_EEELi128ENS_12float_e4m3_tEfNS_4arch4Sm90ELb0ELb0ELb1ELb1ELb0ELb1ELb0ELb1ELb1ELb0ELb0ELb0EEENS1_21CollectiveEpilogueFwdINS6_IJSA_SA_SB_EEES9_NS_10bfloat16_tESF_Li256ELb1ELb0ELb0ELb1EEENS1_36VarlenDynamicPersistentTileSchedulerILi128ELi224ELi256ELi128ELb0ELb0ELb1ELb0ELb1ELb1EEEEEEEEEvNT_6ParamsE:
        .type           _ZN7cutlass13device_kernelIN5flash11enable_sm90INS1_16FlashAttnFwdSm90INS1_25CollectiveMainloopFwdSm90ILi2EN4cute5tupleIJNS5_1CILi1EEES8_S8_EEENS6_IJNS7_ILi128EEENS7_ILi224EEESA_EEELi128ENS_12float_e4m3_tEfNS_4arch4Sm90ELb0ELb0ELb1ELb1ELb0ELb1ELb0ELb1ELb1ELb0ELb0ELb0EEENS1_21CollectiveEpilogueFwdINS6_IJSA_SA_SB_EEES9_NS_10bfloat16_tESF_Li256ELb1ELb0ELb0ELb1EEENS1_36VarlenDynamicPersistentTileSchedulerILi128ELi224ELi256ELi128ELb0ELb0ELb1ELb0ELb1ELb1EEEEEEEEEvNT_6ParamsE,@function
        .size           _ZN7cutlass13device_kernelIN5flash11enable_sm90INS1_16FlashAttnFwdSm90INS1_25CollectiveMainloopFwdSm90ILi2EN4cute5tupleIJNS5_1CILi1EEES8_S8_EEENS6_IJNS7_ILi128EEENS7_ILi224EEESA_EEELi128ENS_12float_e4m3_tEfNS_4arch4Sm90ELb0ELb0ELb1ELb1ELb0ELb1ELb0ELb1ELb1ELb0ELb0ELb0EEENS1_21CollectiveEpilogueFwdINS6_IJSA_SA_SB_EEES9_NS_10bfloat16_tESF_Li256ELb1ELb0ELb0ELb1EEENS1_36VarlenDynamicPersistentTileSchedulerILi128ELi224ELi256ELi128ELb0ELb0ELb1ELb0ELb1ELb1EEEEEEEEEvNT_6ParamsE,(.L_x_11 - _ZN7cutlass13device_kernelIN5flash11enable_sm90INS1_16FlashAttnFwdSm90INS1_25CollectiveMainloopFwdSm90ILi2EN4cute5tupleIJNS5_1CILi1EEES8_S8_EEENS6_IJNS7_ILi128EEENS7_ILi224EEESA_EEELi128ENS_12float_e4m3_tEfNS_4arch4Sm90ELb0ELb0ELb1ELb1ELb0ELb1ELb0ELb1ELb1ELb0ELb0ELb0EEENS1_21CollectiveEpilogueFwdINS6_IJSA_SA_SB_EEES9_NS_10bfloat16_tESF_Li256ELb1ELb0ELb0ELb1EEENS1_36VarlenDynamicPersistentTileSchedulerILi128ELi224ELi256ELi128ELb0ELb0ELb1ELb0ELb1ELb1EEEEEEEEEvNT_6ParamsE)
        .other          _ZN7cutlass13device_kernelIN5flash11enable_sm90INS1_16FlashAttnFwdSm90INS1_25CollectiveMainloopFwdSm90ILi2EN4cute5tupleIJNS5_1CILi1EEES8_S8_EEENS6_IJNS7_ILi128EEENS7_ILi224EEESA_EEELi128ENS_12float_e4m3_tEfNS_4arch4Sm90ELb0ELb0ELb1ELb1ELb0ELb1ELb0ELb1ELb1ELb0ELb0ELb0EEENS1_21CollectiveEpilogueFwdINS6_IJSA_SA_SB_EEES9_NS_10bfloat16_tESF_Li256ELb1ELb0ELb0ELb1EEENS1_36VarlenDynamicPersistentTileSchedulerILi128ELi224ELi256ELi128ELb0ELb0ELb1ELb0ELb1ELb1EEEEEEEEEvNT_6ParamsE,@"STO_CUDA_ENTRY STV_DEFAULT"
_ZN7cutlass13device_kernelIN5flash11enable_sm90INS1_16FlashAttnFwdSm90INS1_25CollectiveMainloopFwdSm90ILi2EN4cute5tupleIJNS5_1CILi1EEES8_S8_EEENS6_IJNS7_ILi128EEENS7_ILi224EEESA_EEELi128ENS_12float_e4m3_tEfNS_4arch4Sm90ELb0ELb0ELb1ELb1ELb0ELb1ELb0ELb1ELb1ELb0ELb0ELb0EEENS1_21CollectiveEpilogueFwdINS6_IJSA_SA_SB_EEES9_NS_10bfloat16_tESF_Li256ELb1ELb0ELb0ELb1EEENS1_36VarlenDynamicPersistentTileSchedulerILi128ELi224ELi256ELi128ELb0ELb0ELb1ELb0ELb1ELb1EEEEEEEEEvNT_6ParamsE:
[----:B------:R-:W-:Y:S01]  /*0000*/  LDC R1, c[0x0][0x37c] ;  /* 0x0000df00ff017b82 */ /* 0x000fe20000000800 */
[----:B------:R-:W-:Y:S05]  /*0010*/  EXIT ;  /* 0x000000000000794d */ /* 0x000fea0003800000 */
.L_x_2:
        /* <DEDUP_REMOVED lines=14> */
.L_x_11:


//--------------------- .text._ZN7cutlass13device_kernelIN5flash11enable_sm90INS1_16FlashAttnFwdSm90INS1_25CollectiveMainloopFwdSm90ILi2EN4cute5tupleIJNS5_1CILi1EEES8_S8_EEENS6_IJNS7_ILi128EEENS7_ILi192EEESA_EEELi128ENS_12float_e4m3_tEfNS_4arch4Sm90ELb0ELb1ELb1ELb0ELb0ELb0ELb0ELb1ELb1ELb0ELb0ELb0EEENS1_21CollectiveEpilogueFwdINS6_IJSA_SA_SB_EEES9_NS_10bfloat16_tESF_Li256ELb0ELb0ELb0ELb1EEENS1_30DynamicPersistentTileSchedulerILi256ELi128ELb0ELb0ELb1EEEEEEEEEvNT_6ParamsE --------------------------
	.section	.text._ZN7cutlass13device_kernelIN5flash11enable_sm90INS1_16FlashAttnFwdSm90INS1_25CollectiveMainloopFwdSm90ILi2EN4cute5tupleIJNS5_1CILi1EEES8_S8_EEENS6_IJNS7_ILi128EEENS7_ILi192EEESA_EEELi128ENS_12float_e4m3_tEfNS_4arch4Sm90ELb0ELb1ELb1ELb0ELb0ELb0ELb0ELb1ELb1ELb0ELb0ELb0EEENS1_21CollectiveEpilogueFwdINS6_IJSA_SA_SB_EEES9_NS_10bfloat16_tESF_Li256ELb0ELb0ELb0ELb1EEENS1_30DynamicPersistentTileSchedulerILi256ELi128ELb0ELb0ELb1EEEEEEEEEvNT_6ParamsE,"ax",@progbits
	.align	128
.text._ZN7cutlass13device_kernelIN5flash11enable_sm90INS1_16FlashAttnFwdSm90INS1_25CollectiveMainloopFwdSm90ILi2EN4cute5tupleIJNS5_1CILi1EEES8_S8_EEENS6_IJNS7_ILi128EEENS7_ILi192EEESA_EEELi128ENS_12float_e4m3_tEfNS_4arch4Sm90ELb0ELb1ELb1ELb0ELb0ELb0ELb0ELb1ELb1ELb0ELb0ELb0EEENS1_21CollectiveEpilogueFwdINS6_IJSA_SA_SB_EEES9_NS_10bfloat16_tESF_Li256ELb0ELb0ELb0ELb1EEENS1_30DynamicPersistentTileSchedulerILi256ELi128ELb0ELb0ELb1EEEEEEEEEvNT_6ParamsE:
        .type           _ZN7cutlass13device_kernelIN5flash11enable_sm90INS1_16FlashAttnFwdSm90INS1_25CollectiveMainloopFwdSm90ILi2EN4cute5tupleIJNS5_1CILi1EEES8_S8_EEENS6_IJNS7_ILi128EEENS7_ILi192EEESA_EEELi128ENS_12float_e4m3_tEfNS_4arch4Sm90ELb0ELb1ELb1ELb0ELb0ELb0ELb0ELb1ELb1ELb0ELb0ELb0EEENS1_21CollectiveEpilogueFwdINS6_IJSA_SA_SB_EEES9_NS_10bfloat16_tESF_Li256ELb0ELb0ELb0ELb1EEENS1_30DynamicPersistentTileSchedulerILi256ELi128ELb0ELb0ELb1EEEEEEEEEvNT_6ParamsE,@function
        .size           _ZN7cutlass13device_kernelIN5flash11enable_sm90INS1_16FlashAttnFwdSm90INS1_25CollectiveMainloopFwdSm90ILi2EN4cute5tupleIJNS5_1CILi1EEES8_S8_EEENS6_IJNS7_ILi128EEENS7_ILi192EEESA_EEELi128ENS_12float_e4m3_tEfNS_4arch4Sm90ELb0ELb1ELb1ELb0ELb0ELb0ELb0ELb1ELb1ELb0ELb0ELb0EEENS1_21CollectiveEpilogueFwdINS6_IJSA_SA_SB_EEES9_NS_10bfloat16_tESF_Li256ELb0ELb0ELb0ELb1EEENS1_30DynamicPersistentTileSchedulerILi256ELi128ELb0ELb0ELb1EEEEEEEEEvNT_6ParamsE,(.L_x_12 - _ZN7cutlass13device_kernelIN5flash11enable_sm90INS1_16FlashAttnFwdSm90INS1_25CollectiveMainloopFwdSm90ILi2EN4cute5tupleIJNS5_1CILi1EEES8_S8_EEENS6_IJNS7_ILi128EEENS7_ILi192EEESA_EEELi128ENS_12float_e4m3_tEfNS_4arch4Sm90ELb0ELb1ELb1ELb0ELb0ELb0ELb0ELb1ELb1ELb0ELb0ELb0EEENS1_21CollectiveEpilogueFwdINS6_IJSA_SA_SB_EEES9_NS_10bfloat16_tESF_Li256ELb0ELb0ELb0ELb1EEENS1_30DynamicPersistentTileSchedulerILi256ELi128ELb0ELb0ELb1EEEEEEEEEvNT_6ParamsE)
        .other          _ZN7cutlass13device_kernelIN5flash11enable_sm90INS1_16FlashAttnFwdSm90INS1_25CollectiveMainloopFwdSm90ILi2EN4cute5tupleIJNS5_1CILi1EEES8_S8_EEENS6_IJNS7_ILi128EEENS7_ILi192EEESA_EEELi128ENS_12float_e4m3_tEfNS_4arch4Sm90ELb0ELb1ELb1ELb0ELb0ELb0ELb0ELb1ELb1ELb0ELb0ELb0EEENS1_21CollectiveEpilogueFwdINS6_IJSA_SA_SB_EEES9_NS_10bfloat16_tESF_Li256ELb0ELb0ELb0ELb1EEENS1_30DynamicPersistentTileSchedulerILi256ELi128ELb0ELb0ELb1EEEEEEEEEvNT_6ParamsE,@"STO_CUDA_ENTRY STV_DEFAULT"
_ZN7cutlass13device_kernelIN5flash11enable_sm90INS1_16FlashAttnFwdSm90INS1_25CollectiveMainloopFwdSm90ILi2EN4cute5tupleIJNS5_1CILi1EEES8_S8_EEENS6_IJNS7_ILi128EEENS7_ILi192EEESA_EEELi128ENS_12float_e4m3_tEfNS_4arch4Sm90ELb0ELb1ELb1ELb0ELb0ELb0ELb0ELb1ELb1ELb0ELb0ELb0EEENS1_21CollectiveEpilogueFwdINS6_IJSA_SA_SB_EEES9_NS_10bfloat16_tESF_Li256ELb0ELb0ELb0ELb1EEENS1_30DynamicPersistentTileSchedulerILi256ELi128ELb0ELb0ELb1EEEEEEEEEvNT_6ParamsE:
[----:B------:R-:W-:Y:S01]  /*0000*/  LDC R1, c[0x0][0x37c] ;  /* 0x0000df00ff017b82 */ /* 0x000fe20000000800 */
[----:B------:R-:W-:Y:S05]  /*0010*/  EXIT ;  /* 0x000000000000794d */ /* 0x000fea0003800000 */
.L_x_3:
        /* <DEDUP_REMOVED lines=14> */
.L_x_12:


//--------------------- .text._ZN7cutlass13device_kernelIN5flash11enable_sm90INS1_16FlashAttnFwdSm90INS1_25CollectiveMainloopFwdSm90ILi2EN4cute5tupleIJNS5_1CILi1EEES8_S8_EEENS6_IJNS7_ILi128EEENS7_ILi192EEESA_EEELi128ENS_12float_e4m3_tEfNS_4arch4Sm90ELb0ELb1ELb1ELb1ELb0ELb0ELb0ELb1ELb1ELb0ELb0ELb0EEENS1_21CollectiveEpilogueFwdINS6_IJSA_SA_SB_EEES9_NS_10bfloat16_tESF_Li256ELb1ELb0ELb0ELb1EEENS1_36VarlenDynamicPersistentTileSchedulerILi128ELi192ELi256ELi128ELb0ELb0ELb1ELb1ELb0ELb1EEEEEEEEEvNT_6ParamsE --------------------------
	.section	.text._ZN7cutlass13device_kernelIN5flash11enable_sm90INS1_16FlashAttnFwdSm90INS1_25CollectiveMainloopFwdSm90ILi2EN4cute5tupleIJNS5_1CILi1EEES8_S8_EEENS6_IJNS7_ILi128EEENS7_ILi192EEESA_EEELi128ENS_12float_e4m3_tEfNS_4arch4Sm90ELb0ELb1ELb1ELb1ELb0ELb0ELb0ELb1ELb1ELb0ELb0ELb0EEENS1_21CollectiveEpilogueFwdINS6_IJSA_SA_SB_EEES9_NS_10bfloat16_tESF_Li256ELb1ELb0ELb0ELb1EEENS1_36VarlenDynamicPersistentTileSchedulerILi128ELi192ELi256ELi128ELb0ELb0ELb1ELb1ELb0ELb1EEEEEEEEEvNT_6ParamsE,"ax",@progbits
	.align	128
.text._ZN7cutlass13device_kernelIN5flash11enable_sm90INS1_16FlashAttnFwdSm90INS1_25CollectiveMainloopFwdSm90ILi2EN4cute5tupleIJNS5_1CILi1EEES8_S8_EEENS6_IJNS7_ILi128EEENS7_ILi192EEESA_EEELi128ENS_12float_e4m3_tEfNS_4arch4Sm90ELb0ELb1ELb1ELb1ELb0ELb0ELb0ELb1ELb1ELb0ELb0ELb0EEENS1_21CollectiveEpilogueFwdINS6_IJSA_SA_SB_EEES9_NS_10bfloat16_tESF_Li256ELb1ELb0ELb0ELb1EEENS1_36VarlenDynamicPersistentTileSchedulerILi128ELi192ELi256ELi128ELb0ELb0ELb1ELb1ELb0ELb1EEEEEEEEEvNT_6ParamsE:
        .type           _ZN7cutlass13device_kernelIN5flash11enable_sm90INS1_16FlashAttnFwdSm90INS1_25CollectiveMainloopFwdSm90ILi2EN4cute5tupleIJNS5_1CILi1EEES8_S8_EEENS6_IJNS7_ILi128EEENS7_ILi192EEESA_EEELi128ENS_12float_e4m3_tEfNS_4arch4Sm90ELb0ELb1ELb1ELb1ELb0ELb0ELb0ELb1ELb1ELb0ELb0ELb0EEENS1_21CollectiveEpilogueFwdINS6_IJSA_SA_SB_EEES9_NS_10bfloat16_tESF_Li256ELb1ELb0ELb0ELb1EEENS1_36VarlenDynamicPersistentTileSchedulerILi128ELi192ELi256ELi128ELb0ELb0ELb1ELb1ELb0ELb1EEEEEEEEEvNT_6ParamsE,@function
        .size           _ZN7cutlass13device_kernelIN5flash11enable_sm90INS1_16FlashAttnFwdSm90INS1_25CollectiveMainloopFwdSm90ILi2EN4cute5tupleIJNS5_1CILi1EEES8_S8_EEENS6_IJNS7_ILi128EEENS7_ILi192EEESA_EEELi128ENS_12float_e4m3_tEfNS_4arch4Sm90ELb0ELb1ELb1ELb1ELb0ELb0ELb0ELb1ELb1ELb0ELb0ELb0EEENS1_21CollectiveEpilogueFwdINS6_IJSA_SA_SB_EEES9_NS_10bfloat16_tESF_Li256ELb1ELb0ELb0ELb1EEENS1_36VarlenDynamicPersistentTileSchedulerILi128ELi192ELi256ELi128ELb0ELb0ELb1ELb1ELb0ELb1EEEEEEEEEvNT_6ParamsE,(.L_x_13 - _ZN7cutlass13device_kernelIN5flash11enable_sm90INS1_16FlashAttnFwdSm90INS1_25CollectiveMainloopFwdSm90ILi2EN4cute5tupleIJNS5_1CILi1EEES8_S8_EEENS6_IJNS7_ILi128EEENS7_ILi192EEESA_EEELi128ENS_12float_e4m3_tEfNS_4arch4Sm90ELb0ELb1ELb1ELb1ELb0ELb0ELb0ELb1ELb1ELb0ELb0ELb0EEENS1_21CollectiveEpilogueFwdINS6_IJSA_SA_SB_EEES9_NS_10bfloat16_tESF_Li256ELb1ELb0ELb0ELb1EEENS1_36VarlenDynamicPersistentTileSchedulerILi128ELi192ELi256ELi128ELb0ELb0ELb1ELb1ELb0ELb1EEEEEEEEEvNT_6ParamsE)
        .other          _ZN7cutlass13device_kernelIN5flash11enable_sm90INS1_16FlashAttnFwdSm90INS1_25CollectiveMainloopFwdSm90ILi2EN4cute5tupleIJNS5_1CILi1EEES8_S8_EEENS6_IJNS7_ILi128EEENS7_ILi192EEESA_EEELi128ENS_12float_e4m3_tEfNS_4arch4Sm90ELb0ELb1ELb1ELb1ELb0ELb0ELb0ELb1ELb1ELb0ELb0ELb0EEENS1_21CollectiveEpilogueFwdINS6_IJSA_SA_SB_EEES9_NS_10bfloat16_tESF_Li256ELb1ELb0ELb0ELb1EEENS1_36VarlenDynamicPersistentTileSchedulerILi128ELi192ELi256ELi128ELb0ELb0ELb1ELb1ELb0ELb1EEEEEEEEEvNT_6ParamsE,@"STO_CUDA_ENTRY STV_DEFAULT"
_ZN7cutlass13device_kernelIN5flash11enable_sm90INS1_16FlashAttnFwdSm90INS1_25CollectiveMainloopFwdSm90ILi2EN4cute5tupleIJNS5_1CILi1EEES8_S8_EEENS6_IJNS7_ILi128EEENS7_ILi192EEESA_EEELi128ENS_12float_e4m3_tEfNS_4arch4Sm90ELb0ELb1ELb1ELb1ELb0ELb0ELb0ELb1ELb1ELb0ELb0ELb0EEENS1_21CollectiveEpilogueFwdINS6_IJSA_SA_SB_EEES9_NS_10bfloat16_tESF_Li256ELb1ELb0ELb0ELb1EEENS1_36VarlenDynamicPersistentTileSchedulerILi128ELi192ELi256ELi128ELb0ELb0ELb1ELb1ELb0ELb1EEEEEEEEEvNT_6ParamsE:
[----:B------:R-:W-:Y:S01]  /*0000*/  LDC R1, c[0x0][0x37c] ;  /* 0x0000df00ff017b82 */ /* 0x000fe20000000800 */
[----:B------:R-:W-:Y:S05]  /*0010*/  EXIT ;  /* 0x000000000000794d */ /* 0x000fea0003800000 */
.L_x_4:
        /* <DEDUP_REMOVED lines=14> */
.L_x_13:


//--------------------- .text._ZN7cutlass13device_kernelIN5flash11enable_sm90INS1_16FlashAttnFwdSm90INS1_25CollectiveMainloopFwdSm90ILi2EN4cute5tupleIJNS5_1CILi1EEES8_S8_EEENS6_IJNS7_ILi128EEENS7_ILi192EEESA_EEELi128ENS_12float_e4m3_tEfNS_4arch4Sm90ELb0ELb1ELb1ELb1ELb0ELb1ELb0ELb1ELb1ELb0ELb0ELb0EEENS1_21CollectiveEpilogueFwdINS6_IJSA_SA_SB_EEES9_NS_10bfloat16_tESF_Li256ELb1ELb0ELb0ELb1EEENS1_36VarlenDynamicPersistentTileSchedulerILi128ELi192ELi256ELi128ELb0ELb0ELb1ELb1ELb0ELb1EEEEEEEEEvNT_6ParamsE --------------------------
	.section	.text._ZN7cutlass13device_kernelIN5flash11enable_sm90INS1_16FlashAttnFwdSm90INS1_25CollectiveMainloopFwdSm90ILi2EN4cute5tupleIJNS5_1CILi1EEES8_S8_EEENS6_IJNS7_ILi128EEENS7_ILi192EEESA_EEELi128ENS_12float_e4m3_tEfNS_4arch4Sm90ELb0ELb1ELb1ELb1ELb0ELb1ELb0ELb1ELb1ELb0ELb0ELb0EEENS1_21CollectiveEpilogueFwdINS6_IJSA_SA_SB_EEES9_NS_10bfloat16_tESF_Li256ELb1ELb0ELb0ELb1EEENS1_36VarlenDynamicPersistentTileSchedulerILi128ELi192ELi256ELi128ELb0ELb0ELb1ELb1ELb0ELb1EEEEEEEEEvNT_6ParamsE,"ax",@progbits
	.align	128
.text._ZN7cutlass13device_kernelIN5flash11enable_sm90INS1_16FlashAttnFwdSm90INS1_25CollectiveMainloopFwdSm90ILi2EN4cute5tupleIJNS5_1CILi1EEES8_S8_EEENS6_IJNS7_ILi128EEENS7_ILi192EEESA_EEELi128ENS_12float_e4m3_tEfNS_4arch4Sm90ELb0ELb1ELb1ELb1ELb0ELb1ELb0ELb1ELb1ELb0ELb0ELb0EEENS1_21CollectiveEpilogueFwdINS6_IJSA_SA_SB_EEES9_NS_10bfloat16_tESF_Li256ELb1ELb0ELb0ELb1EEENS1_36VarlenDynamicPersistentTileSchedulerILi128ELi192ELi256ELi128ELb0ELb0ELb1ELb1ELb0ELb1EEEEEEEEEvNT_6ParamsE:
        .type           _ZN7cutlass13device_kernelIN5flash11enable_sm90INS1_16FlashAttnFwdSm90INS1_25CollectiveMainloopFwdSm90ILi2EN4cute5tupleIJNS5_1CILi1EEES8_S8_EEENS6_IJNS7_ILi128EEENS7_ILi192EEESA_EEELi128ENS_12float_e4m3_tEfNS_4arch4Sm90ELb0ELb1ELb1ELb1ELb0ELb1ELb0ELb1ELb1ELb0ELb0ELb0EEENS1_21CollectiveEpilogueFwdINS6_IJSA_SA_SB_EEES9_NS_10bfloat16_tESF_Li256ELb1ELb0ELb0ELb1EEENS1_36VarlenDynamicPersistentTileSchedulerILi128ELi192ELi256ELi128ELb0ELb0ELb1ELb1ELb0ELb1EEEEEEEEEvNT_6ParamsE,@function
        .size           _ZN7cutlass13device_kernelIN5flash11enable_sm90INS1_16FlashAttnFwdSm90INS1_25CollectiveMainloopFwdSm90ILi2EN4cute5tupleIJNS5_1CILi1EEES8_S8_EEENS6_IJNS7_ILi128EEENS7_ILi192EEESA_EEELi128ENS_12float_e4m3_tEfNS_4arch4Sm90ELb0ELb1ELb1ELb1ELb0ELb1ELb0ELb1ELb1ELb0ELb0ELb0EEENS1_21CollectiveEpilogueFwdINS6_IJSA_SA_SB_EEES9_NS_10bfloat16_tESF_Li256ELb1ELb0ELb0ELb1EEENS1_36VarlenDynamicPersistentTileSchedulerILi128ELi192ELi256ELi128ELb0ELb0ELb1ELb1ELb0ELb1EEEEEEEEEvNT_6ParamsE,(.L_x_14 - _ZN7cutlass13device_kernelIN5flash11enable_sm90INS1_16FlashAttnFwdSm90INS1_25CollectiveMainloopFwdSm90ILi2EN4cute5tupleIJNS5_1CILi1EEES8_S8_EEENS6_IJNS7_ILi128EEENS7_ILi192EEESA_EEELi128ENS_12float_e4m3_tEfNS_4arch4Sm90ELb0ELb1ELb1ELb1ELb0ELb1ELb0ELb1ELb1ELb0ELb0ELb0EEENS1_21CollectiveEpilogueFwdINS6_IJSA_SA_SB_EEES9_NS_10bfloat16_tESF_Li256ELb1ELb0ELb0ELb1EEENS1_36VarlenDynamicPersistentTileSchedulerILi128ELi192ELi256ELi128ELb0ELb0ELb1ELb1ELb0ELb1EEEEEEEEEvNT_6ParamsE)
        .other          _ZN7cutlass13device_kernelIN5flash11enable_sm90INS1_16FlashAttnFwdSm90INS1_25CollectiveMainloopFwdSm90ILi2EN4cute5tupleIJNS5_1CILi1EEES8_S8_EEENS6_IJNS7_ILi128EEENS7_ILi192EEESA_EEELi128ENS_12float_e4m3_tEfNS_4arch4Sm90ELb0ELb1ELb1ELb1ELb0ELb1ELb0ELb1ELb1ELb0ELb0ELb0EEENS1_21CollectiveEpilogueFwdINS6_IJSA_SA_SB_EEES9_NS_10bfloat16_tESF_Li256ELb1ELb0ELb0ELb1EEENS1_36VarlenDynamicPersistentTileSchedulerILi128ELi192ELi256ELi128ELb0ELb0ELb1ELb1ELb0ELb1EEEEEEEEEvNT_6ParamsE,@"STO_CUDA_ENTRY STV_DEFAULT"
_ZN7cutlass13device_kernelIN5flash11enable_sm90INS1_16FlashAttnFwdSm90INS1_25CollectiveMainloopFwdSm90ILi2EN4cute5tupleIJNS5_1CILi1EEES8_S8_EEENS6_IJNS7_ILi128EEENS7_ILi192EEESA_EEELi128ENS_12float_e4m3_tEfNS_4arch4Sm90ELb0ELb1ELb1ELb1ELb0ELb1ELb0ELb1ELb1ELb0ELb0ELb0EEENS1_21CollectiveEpilogueFwdINS6_IJSA_SA_SB_EEES9_NS_10bfloat16_tESF_Li256ELb1ELb0ELb0ELb1EEENS1_36VarlenDynamicPersistentTileSchedulerILi128ELi192ELi256ELi128ELb0ELb0ELb1ELb1ELb0ELb1EEEEEEEEEvNT_6ParamsE:
[----:B------:R-:W-:Y:S01]  /*0000*/  LDC R1, c[0x0][0x37c] ;  /* 0x0000df00ff017b82 */ /* 0x000fe20000000800 */
[----:B------:R-:W-:Y:S05]  /*0010*/  EXIT ;  /* 0x000000000000794d */ /* 0x000fea0003800000 */
.L_x_5:
        /* <DEDUP_REMOVED lines=14> */
.L_x_14:


//--------------------- .text._ZN7cutlass13device_kernelIN5flash11enable_sm90INS1_16FlashAttnFwdSm90INS1_25CollectiveMainloopFwdSm90ILi2EN4cute5tupleIJNS5_1CILi1EEES8_S8_EEENS6_IJNS7_ILi128EEENS7_ILi224EEESA_EEELi128ENS_12float_e4m3_tEfNS_4arch4Sm90ELb1ELb0ELb1ELb0ELb0ELb0ELb0ELb1ELb1ELb0ELb0ELb0EEENS1_21CollectiveEpilogueFwdINS6_IJSA_SA_SB_EEES9_NS_10bfloat16_tESF_Li256ELb0ELb0ELb0ELb1EEENS1_30DynamicPersistentTileSchedulerILi256ELi128ELb0ELb0ELb1EEEEEEEEEvNT_6ParamsE --------------------------
	.section	.text._ZN7cutlass13device_kernelIN5flash11enable_sm90INS1_16FlashAttnFwdSm90INS1_25CollectiveMainloopFwdSm90ILi2EN4cute5tupleIJNS5_1CILi1EEES8_S8_EEENS6_IJNS7_ILi128EEENS7_ILi224EEESA_EEELi128ENS_12float_e4m3_tEfNS_4arch4Sm90ELb1ELb0ELb1ELb0ELb0ELb0ELb0ELb1ELb1ELb0ELb0ELb0EEENS1_21CollectiveEpilogueFwdINS6_IJSA_SA_SB_EEES9_NS_10bfloat16_tESF_Li256ELb0ELb0ELb0ELb1EEENS1_30DynamicPersistentTileSchedulerILi256ELi128ELb0ELb0ELb1EEEEEEEEEvNT_6ParamsE,"ax",@progbits
	.align	128
.text._ZN7cutlass13device_kernelIN5flash11enable_sm90INS1_16FlashAttnFwdSm90INS1_25CollectiveMainloopFwdSm90ILi2EN4cute5tupleIJNS5_1CILi1EEES8_S8_EEENS6_IJNS7_ILi128EEENS7_ILi224EEESA_EEELi128ENS_12float_e4m3_tEfNS_4arch4Sm90ELb1ELb0ELb1ELb0ELb0ELb0ELb0ELb1ELb1ELb0ELb0ELb0EEENS1_21CollectiveEpilogueFwdINS6_IJSA_SA_SB_EEES9_NS_10bfloat16_tESF_Li256ELb0ELb0ELb0ELb1EEENS1_30DynamicPersistentTileSchedulerILi256ELi128ELb0ELb0ELb1EEEEEEEEEvNT_6ParamsE:
        .type           _ZN7cutlass13device_kernelIN5flash11enable_sm90INS1_16FlashAttnFwdSm90INS1_25CollectiveMainloopFwdSm90ILi2EN4cute5tupleIJNS5_1CILi1EEES8_S8_EEENS6_IJNS7_ILi128EEENS7_ILi224EEESA_EEELi128ENS_12float_e4m3_tEfNS_4arch4Sm90ELb1ELb0ELb1ELb0ELb0ELb0ELb0ELb1ELb1ELb0ELb0ELb0EEENS1_21CollectiveEpilogueFwdINS6_IJSA_SA_SB_EEES9_NS_10bfloat16_tESF_Li256ELb0ELb0ELb0ELb1EEENS1_30DynamicPersistentTileSchedulerILi256ELi128ELb0ELb0ELb1EEEEEEEEEvNT_6ParamsE,@function
        .size           _ZN7cutlass13device_kernelIN5flash11enable_sm90INS1_16FlashAttnFwdSm90INS1_25CollectiveMainloopFwdSm90ILi2EN4cute5tupleIJNS5_1CILi1EEES8_S8_EEENS6_IJNS7_ILi128EEENS7_ILi224EEESA_EEELi128ENS_12float_e4m3_tEfNS_4arch4Sm90ELb1ELb0ELb1ELb0ELb0ELb0ELb0ELb1ELb1ELb0ELb0ELb0EEENS1_21CollectiveEpilogueFwdINS6_IJSA_SA_SB_EEES9_NS_10bfloat16_tESF_Li256ELb0ELb0ELb0ELb1EEENS1_30DynamicPersistentTileSchedulerILi256ELi128ELb0ELb0ELb1EEEEEEEEEvNT_6ParamsE,(.L_x_15 - _ZN7cutlass13device_kernelIN5flash11enable_sm90INS1_16FlashAttnFwdSm90INS1_25CollectiveMainloopFwdSm90ILi2EN4cute5tupleIJNS5_1CILi1EEES8_S8_EEENS6_IJNS7_ILi128EEENS7_ILi224EEESA_EEELi128ENS_12float_e4m3_tEfNS_4arch4Sm90ELb1ELb0ELb1ELb0ELb0ELb0ELb0ELb1ELb1ELb0ELb0ELb0EEENS1_21CollectiveEpilogueFwdINS6_IJSA_SA_SB_EEES9_NS_10bfloat16_tESF_Li256ELb0ELb0ELb0ELb1EEENS1_30DynamicPersistentTileSchedulerILi256ELi128ELb0ELb0ELb1EEEEEEEEEvNT_6ParamsE)
        .other          _ZN7cutlass13device_kernelIN5flash11enable_sm90INS1_16FlashAttnFwdSm90INS1_25CollectiveMainloopFwdSm90ILi2EN4cute5tupleIJNS5_1CILi1EEES8_S8_EEENS6_IJNS7_ILi128EEENS7_ILi224EEESA_EEELi128ENS_12float_e4m3_tEfNS_4arch4Sm90ELb1ELb0ELb1ELb0ELb0ELb0ELb0ELb1ELb1ELb0ELb0ELb0EEENS1_21CollectiveEpilogueFwdINS6_IJSA_SA_SB_EEES9_NS_10bfloat16_tESF_Li256ELb0ELb0ELb0ELb1EEENS1_30DynamicPersistentTileSchedulerILi256ELi128ELb0ELb0ELb1EEEEEEEEEvNT_6ParamsE,@"STO_CUDA_ENTRY STV_DEFAULT"
_ZN7cutlass13device_kernelIN5flash11enable_sm90INS1_16FlashAttnFwdSm90INS1_25CollectiveMainloopFwdSm90ILi2EN4cute5tupleIJNS5_1CILi1EEES8_S8_EEENS6_IJNS7_ILi128EEENS7_ILi224EEESA_EEELi128ENS_12float_e4m3_tEfNS_4arch4Sm90ELb1ELb0ELb1ELb0ELb0ELb0ELb0ELb1ELb1ELb0ELb0ELb0EEENS1_21CollectiveEpilogueFwdINS6_IJSA_SA_SB_EEES9_NS_10bfloat16_tESF_Li256ELb0ELb0ELb0ELb1EEENS1_30DynamicPersistentTileSchedulerILi256ELi128ELb0ELb0ELb1EEEEEEEEEvNT_6ParamsE:
[----:B------:R-:W-:Y:S01]  /*0000*/  LDC R1, c[0x0][0x37c] ;  /* 0x0000df00ff017b82 */ /* 0x000fe20000000800 */
[----:B------:R-:W-:Y:S05]  /*0010*/  EXIT ;  /* 0x000000000000794d */ /* 0x000fea0003800000 */
.L_x_6:
        /* <DEDUP_REMOVED lines=14> */
.L_x_15:


//--------------------- .text._ZN7cutlass13device_kernelIN5flash11enable_sm90INS1_16FlashAttnFwdSm90INS1_25CollectiveMainloopFwdSm90ILi2EN4cute5tupleIJNS5_1CILi1EEES8_S8_EEENS6_IJNS7_ILi128EEENS7_ILi224EEESA_EEELi128ENS_12float_e4m3_tEfNS_4arch4Sm90ELb1ELb0ELb1ELb1ELb0ELb0ELb0ELb1ELb1ELb0ELb0ELb0EEENS1_21CollectiveEpilogueFwdINS6_IJSA_SA_SB_EEES9_NS_10bfloat16_tESF_Li256ELb1ELb0ELb0ELb1EEENS1_36VarlenDynamicPersistentTileSchedulerILi128ELi224ELi256ELi128ELb0ELb0ELb1ELb1ELb1ELb1EEEEEEEEEvNT_6ParamsE --------------------------
	.section	.text._ZN7cutlass13device_kernelIN5flash11enable_sm90INS1_16FlashAttnFwdSm90INS1_25CollectiveMainloopFwdSm90ILi2EN4cute5tupleIJNS5_1CILi1EEES8_S8_EEENS6_IJNS7_ILi128EEENS7_ILi224EEESA_EEELi128ENS_12float_e4m3_tEfNS_4arch4Sm90ELb1ELb0ELb1ELb1ELb0ELb0ELb0ELb1ELb1ELb0ELb0ELb0EEENS1_21CollectiveEpilogueFwdINS6_IJSA_SA_SB_EEES9_NS_10bfloat16_tESF_Li256ELb1ELb0ELb0ELb1EEENS1_36VarlenDynamicPersistentTileSchedulerILi128ELi224ELi256ELi128ELb0ELb0ELb1ELb1ELb1ELb1EEEEEEEEEvNT_6ParamsE,"ax",@progbits
	.align	128
.text._ZN7cutlass13device_kernelIN5flash11enable_sm90INS1_16FlashAttnFwdSm90INS1_25CollectiveMainloopFwdSm90ILi2EN4cute5tupleIJNS5_1CILi1EEES8_S8_EEENS6_IJNS7_ILi128EEENS7_ILi224EEESA_EEELi128ENS_12float_e4m3_tEfNS_4arch4Sm90ELb1ELb0ELb1ELb1ELb0ELb0ELb0ELb1ELb1ELb0ELb0ELb0EEENS1_21CollectiveEpilogueFwdINS6_IJSA_SA_SB_EEES9_NS_10bfloat16_tESF_Li256ELb1ELb0ELb0ELb1EEENS1_36VarlenDynamicPersistentTileSchedulerILi128ELi224ELi256ELi128ELb0ELb0ELb1ELb1ELb1ELb1EEEEEEEEEvNT_6ParamsE:
        .type           _ZN7cutlass13device_kernelIN5flash11enable_sm90INS1_16FlashAttnFwdSm90INS1_25CollectiveMainloopFwdSm90ILi2EN4cute5tupleIJNS5_1CILi1EEES8_S8_EEENS6_IJNS7_ILi128EEENS7_ILi224EEESA_EEELi128ENS_12float_e4m3_tEfNS_4arch4Sm90ELb1ELb0ELb1ELb1ELb0ELb0ELb0ELb1ELb1ELb0ELb0ELb0EEENS1_21CollectiveEpilogueFwdINS6_IJSA_SA_SB_EEES9_NS_10bfloat16_tESF_Li256ELb1ELb0ELb0ELb1EEENS1_36VarlenDynamicPersistentTileSchedulerILi128ELi224ELi256ELi128ELb0ELb0ELb1ELb1ELb1ELb1EEEEEEEEEvNT_6ParamsE,@function
        .size           _ZN7cutlass13device_kernelIN5flash11enable_sm90INS1_16FlashAttnFwdSm90INS1_25CollectiveMainloopFwdSm90ILi2EN4cute5tupleIJNS5_1CILi1EEES8_S8_EEENS6_IJNS7_ILi128EEENS7_ILi224EEESA_EEELi128ENS_12float_e4m3_tEfNS_4arch4Sm90ELb1ELb0ELb1ELb1ELb0ELb0ELb0ELb1ELb1ELb0ELb0ELb0EEENS1_21CollectiveEpilogueFwdINS6_IJSA_SA_SB_EEES9_NS_10bfloat16_tESF_Li256ELb1ELb0ELb0ELb1EEENS1_36VarlenDynamicPersistentTileSchedulerILi128ELi224ELi256ELi128ELb0ELb0ELb1ELb1ELb1ELb1EEEEEEEEEvNT_6ParamsE,(.L_x_16 - _ZN7cutlass13device_kernelIN5flash11enable_sm90INS1_16FlashAttnFwdSm90INS1_25CollectiveMainloopFwdSm90ILi2EN4cute5tupleIJNS5_1CILi1EEES8_S8_EEENS6_IJNS7_ILi128EEENS7_ILi224EEESA_EEELi128ENS_12float_e4m3_tEfNS_4arch4Sm90ELb1ELb0ELb1ELb1ELb0ELb0ELb0ELb1ELb1ELb0ELb0ELb0EEENS1_21CollectiveEpilogueFwdINS6_IJSA_SA_SB_EEES9_NS_10bfloat16_tESF_Li256ELb1ELb0ELb0ELb1EEENS1_36VarlenDynamicPersistentTileSchedulerILi128ELi224ELi256ELi128ELb0ELb0ELb1ELb1ELb1ELb1EEEEEEEEEvNT_6ParamsE)
        .other          _ZN7cutlass13device_kernelIN5flash11enable_sm90INS1_16FlashAttnFwdSm90INS1_25CollectiveMainloopFwdSm90ILi2EN4cute5tupleIJNS5_1CILi1EEES8_S8_EEENS6_IJNS7_ILi128EEENS7_ILi224EEESA_EEELi128ENS_12float_e4m3_tEfNS_4arch4Sm90ELb1ELb0ELb1ELb1ELb0ELb0ELb0ELb1ELb1ELb0ELb0ELb0EEENS1_21CollectiveEpilogueFwdINS6_IJSA_SA_SB_EEES9_NS_10bfloat16_tESF_Li256ELb1ELb0ELb0ELb1EEENS1_36VarlenDynamicPersistentTileSchedulerILi128ELi224ELi256ELi128ELb0ELb0ELb1ELb1ELb1ELb1EEEEEEEEEvNT_6ParamsE,@"STO_CUDA_ENTRY STV_DEFAULT"
_ZN7cutlass13device_kernelIN5flash11enable_sm90INS1_16FlashAttnFwdSm90INS1_25CollectiveMainloopFwdSm90ILi2EN4cute5tupleIJNS5_1CILi1EEES8_S8_EEENS6_IJNS7_ILi128EEENS7_ILi224EEESA_EEELi128ENS_12float_e4m3_tEfNS_4arch4Sm90ELb1ELb0ELb1ELb1ELb0ELb0ELb0ELb1ELb1ELb0ELb0ELb0EEENS1_21CollectiveEpilogueFwdINS6_IJSA_SA_SB_EEES9_NS_10bfloat16_tESF_Li256ELb1ELb0ELb0ELb1EEENS1_36VarlenDynamicPersistentTileSchedulerILi128ELi224ELi256ELi128ELb0ELb0ELb1ELb1ELb1ELb1EEEEEEEEEvNT_6ParamsE:
[----:B------:R-:W-:Y:S01]  /*0000*/  LDC R1, c[0x0][0x37c] ;  /* 0x0000df00ff017b82 */ /* 0x000fe20000000800 */
[----:B------:R-:W-:Y:S05]  /*0010*/  EXIT ;  /* 0x000000000000794d */ /* 0x000fea0003800000 */
.L_x_7:
        /* <DEDUP_REMOVED lines=14> */
.L_x_16:


//--------------------- .text._ZN7cutlass13device_kernelIN5flash11enable_sm90INS1_16FlashAttnFwdSm90INS1_25CollectiveMainloopFwdSm90ILi2EN4cute5tupleIJNS5_1CILi1EEES8_S8_EEENS6_IJNS7_ILi128EEENS7_ILi224EEESA_EEELi128ENS_12float_e4m3_tEfNS_4arch4Sm90ELb1ELb0ELb1ELb1ELb0ELb1ELb0ELb1ELb1ELb0ELb0ELb0EEENS1_21CollectiveEpilogueFwdINS6_IJSA_SA_SB_EEES9_NS_10bfloat16_tESF_Li256ELb1ELb0ELb0ELb1EEENS1_36VarlenDynamicPersistentTileSchedulerILi128ELi224ELi256ELi128ELb0ELb0ELb1ELb1ELb1ELb1EEEEEEEEEvNT_6ParamsE --------------------------
	.section	.text._ZN7cutlass13device_kernelIN5flash11enable_sm90INS1_16FlashAttnFwdSm90INS1_25CollectiveMainloopFwdSm90ILi2EN4cute5tupleIJNS5_1CILi1EEES8_S8_EEENS6_IJNS7_ILi128EEENS7_ILi224EEESA_EEELi128ENS_12float_e4m3_tEfNS_4arch4Sm90ELb1ELb0ELb1ELb1ELb0ELb1ELb0ELb1ELb1ELb0ELb0ELb0EEENS1_21CollectiveEpilogueFwdINS6_IJSA_SA_SB_EEES9_NS_10bfloat16_tESF_Li256ELb1ELb0ELb0ELb1EEENS1_36VarlenDynamicPersistentTileSchedulerILi128ELi224ELi256ELi128ELb0ELb0ELb1ELb1ELb1ELb1EEEEEEEEEvNT_6ParamsE,"ax",@progbits
	.align	128
.text._ZN7cutlass13device_kernelIN5flash11enable_sm90INS1_16FlashAttnFwdSm90INS1_25CollectiveMainloopFwdSm90ILi2EN4cute5tupleIJNS5_1CILi1EEES8_S8_EEENS6_IJNS7_ILi128EEENS7_ILi224EEESA_EEELi128ENS_12float_e4m3_tEfNS_4arch4Sm90ELb1ELb0ELb1ELb1ELb0ELb1ELb0ELb1ELb1ELb0ELb0ELb0EEENS1_21CollectiveEpilogueFwdINS6_IJSA_SA_SB_EEES9_NS_10bfloat16_tESF_Li256ELb1ELb0ELb0ELb1EEENS1_36VarlenDynamicPersistentTileSchedulerILi128ELi224ELi256ELi128ELb0ELb0ELb1ELb1ELb1ELb1EEEEEEEEEvNT_6ParamsE:
        .type           _ZN7cutlass13device_kernelIN5flash11enable_sm90INS1_16FlashAttnFwdSm90INS1_25CollectiveMainloopFwdSm90ILi2EN4cute5tupleIJNS5_1CILi1EEES8_S8_EEENS6_IJNS7_ILi128EEENS7_ILi224EEESA_EEELi128ENS_12float_e4m3_tEfNS_4arch4Sm90ELb1ELb0ELb1ELb1ELb0ELb1ELb0ELb1ELb1ELb0ELb0ELb0EEENS1_21CollectiveEpilogueFwdINS6_IJSA_SA_SB_EEES9_NS_10bfloat16_tESF_Li256ELb1ELb0ELb0ELb1EEENS1_36VarlenDynamicPersistentTileSchedulerILi128ELi224ELi256ELi128ELb0ELb0ELb1ELb1ELb1ELb1EEEEEEEEEvNT_6ParamsE,@function
        .size           _ZN7cutlass13device_kernelIN5flash11enable_sm90INS1_16FlashAttnFwdSm90INS1_25CollectiveMainloopFwdSm90ILi2EN4cute5tupleIJNS5_1CILi1EEES8_S8_EEENS6_IJNS7_ILi128EEENS7_ILi224EEESA_EEELi128ENS_12float_e4m3_tEfNS_4arch4Sm90ELb1ELb0ELb1ELb1ELb0ELb1ELb0ELb1ELb1ELb0ELb0ELb0EEENS1_21CollectiveEpilogueFwdINS6_IJSA_SA_SB_EEES9_NS_10bfloat16_tESF_Li256ELb1ELb0ELb0ELb1EEENS1_36VarlenDynamicPersistentTileSchedulerILi128ELi224ELi256ELi128ELb0ELb0ELb1ELb1ELb1ELb1EEEEEEEEEvNT_6ParamsE,(.L_x_17 - _ZN7cutlass13device_kernelIN5flash11enable_sm90INS1_16FlashAttnFwdSm90INS1_25CollectiveMainloopFwdSm90ILi2EN4cute5tupleIJNS5_1CILi1EEES8_S8_EEENS6_IJNS7_ILi128EEENS7_ILi224EEESA_EEELi128ENS_12float_e4m3_tEfNS_4arch4Sm90ELb1ELb0ELb1ELb1ELb0ELb1ELb0ELb1ELb1ELb0ELb0ELb0EEENS1_21CollectiveEpilogueFwdINS6_IJSA_SA_SB_EEES9_NS_10bfloat16_tESF_Li256ELb1ELb0ELb0ELb1EEENS1_36VarlenDynamicPersistentTileSchedulerILi128ELi224ELi256ELi128ELb0ELb0ELb1ELb1ELb1ELb1EEEEEEEEEvNT_6ParamsE)
        .other          _ZN7cutlass13device_kernelIN5flash11enable_sm90INS1_16FlashAttnFwdSm90INS1_25CollectiveMainloopFwdSm90ILi2EN4cute5tupleIJNS5_1CILi1EEES8_S8_EEENS6_IJNS7_ILi128EEENS7_ILi224EEESA_EEELi128ENS_12float_e4m3_tEfNS_4arch4Sm90ELb1ELb0ELb1ELb1ELb0ELb1ELb0ELb1ELb1ELb0ELb0ELb0EEENS1_21CollectiveEpilogueFwdINS6_IJSA_SA_SB_EEES9_NS_10bfloat16_tESF_Li256ELb1ELb0ELb0ELb1EEENS1_36VarlenDynamicPersistentTileSchedulerILi128ELi224ELi256ELi128ELb0ELb0ELb1ELb1ELb1ELb1EEEEEEEEEvNT_6ParamsE,@"STO_CUDA_ENTRY STV_DEFAULT"
_ZN7cutlass13device_kernelIN5flash11enable_sm90INS1_16FlashAttnFwdSm90INS1_25CollectiveMainloopFwdSm90ILi2EN4cute5tupleIJNS5_1CILi1EEES8_S8_EEENS6_IJNS7_ILi128EEENS7_ILi224EEESA_EEELi128ENS_12float_e4m3_tEfNS_4arch4Sm90ELb1ELb0ELb1ELb1ELb0ELb1ELb0ELb1ELb1ELb0ELb0ELb0EEENS1_21CollectiveEpilogueFwdINS6_IJSA_SA_SB_EEES9_NS_10bfloat16_tESF_Li256ELb1ELb0ELb0ELb1EEENS1_36VarlenDynamicPersistentTileSchedulerILi128ELi224ELi256ELi128ELb0ELb0ELb1ELb1ELb1ELb1EEEEEEEEEvNT_6ParamsE:
[----:B------:R-:W-:Y:S01]  /*0000*/  LDC R1, c[0x0][0x37c] ;  /* 0x0000df00ff017b82 */ /* 0x000fe20000000800 */
[----:B------:R-:W-:Y:S05]  /*0010*/  EXIT ;  /* 0x000000000000794d */ /* 0x000fea0003800000 */
.L_x_8:
        /* <DEDUP_REMOVED lines=14> */
.L_x_17:


//--------------------- .nv.shared.reserved.0     --------------------------
	.section	.nv.shared.reserved.0,"aw",@nobits
	.weak		__nv_reservedSMEM_offset_0_alias
	.size		__nv_reservedSMEM_offset_0_alias, 0, 64
	.other		__nv_reservedSMEM_offset_0_alias,@"STO_CUDA_RESERVED_SHARED STV_DEFAULT"
__nv_reservedSMEM_offset_0_alias:
	.zero		0
	.zero		64


//--------------------- .nv.global                --------------------------
	.section	.nv.global,"aw",@nobits
.nv.global:
	.type		_ZN74_INTERNAL_9998732c_38_flash_fwd_hdim128_e4m3_softcap_sm90_cu_ceb34e2a_30284cute1_E,@object
	.size		_ZN74_INTERNAL_9998732c_38_flash_fwd_hdim128_e4m3_softcap_sm90_cu_ceb34e2a_30284cute1_E,(_ZN74_INTERNAL_9998732c_38_flash_fwd_hdim128_e4m3_softcap_sm90_cu_ceb34e2a_30284cuda3std3__45__cpo6cbeginE - _ZN74_INTERNAL_9998732c_38_flash_fwd_hdim128_e4m3_softcap_sm90_cu_ceb34e2a_30284cute1_E)
_ZN74_INTERNAL_9998732c_38_flash_fwd_hdim128_e4m3_softcap_sm90_cu_ceb34e2a_30284cute1_E:
	.zero		1
	.type		_ZN74_INTERNAL_9998732c_38_flash_fwd_hdim128_e4m3_softcap_sm90_cu_ceb34e2a_30284cuda3std3__45__cpo6cbeginE,@object
	.size		_ZN74_INTERNAL_9998732c_38_flash_fwd_hdim128_e4m3_softcap_sm90_cu_ceb34e2a_30284cuda3std3__45__cpo6cbeginE,(_ZN74_INTERNAL_9998732c_38_flash_fwd_hdim128_e4m3_softcap_sm90_cu_ceb34e2a_30284cuda3std3__48in_placeE - _ZN74_INTERNAL_9998732c_38_flash_fwd_hdim128_e4m3_softcap_sm90_cu_ceb34e2a_30284cuda3std3__45__cpo6cbeginE)
_ZN74_INTERNAL_9998732c_38_flash_fwd_hdim128_e4m3_softcap_sm90_cu_ceb34e2a_30284cuda3std3__45__cpo6cbeginE:
	.zero		1
	.type		_ZN74_INTERNAL_9998732c_38_flash_fwd_hdim128_e4m3_softcap_sm90_cu_ceb34e2a_30284cuda3std3__48in_placeE,@object
	.size		_ZN74_INTERNAL_9998732c_38_flash_fwd_hdim128_e4m3_softcap_sm90_cu_ceb34e2a_30284cuda3std3__48in_placeE,(_ZN74_INTERNAL_9998732c_38_flash_fwd_hdim128_e4m3_softcap_sm90_cu_ceb34e2a_30284cuda3std6ranges3__45__cpo9iter_moveE - _ZN74_INTERNAL_9998732c_38_flash_fwd_hdim128_e4m3_softcap_sm90_cu_ceb34e2a_30284cuda3std3__48in_placeE)
_ZN74_INTERNAL_9998732c_38_flash_fwd_hdim128_e4m3_softcap_sm90_cu_ceb34e2a_30284cuda3std3__48in_placeE:
	.zero		1
	.type		_ZN74_INTERNAL_9998732c_38_flash_fwd_hdim128_e4m3_softcap_sm90_cu_ceb34e2a_30284cuda3std6ranges3__45__cpo9iter_moveE,@object
	.size		_ZN74_INTERNAL_9998732c_38_flash_fwd_hdim128_e4m3_softcap_sm90_cu_ceb34e2a_30284cuda3std6ranges3__45__cpo9iter_moveE,(_ZN74_INTERNAL_9998732c_38_flash_fwd_hdim128_e4m3_softcap_sm90_cu_ceb34e2a_30284cuda3std3__45__cpo5beginE - _ZN74_INTERNAL_9998732c_38_flash_fwd_hdim128_e4m3_softcap_sm90_cu_ceb34e2a_30284cuda3std6ranges3__45__cpo9iter_moveE)
_ZN74_INTERNAL_9998732c_38_flash_fwd_hdim128_e4m3_softcap_sm90_cu_ceb34e2a_30284cuda3std6ranges3__45__cpo9iter_moveE:
	.zero		1
	.type		_ZN74_INTERNAL_9998732c_38_flash_fwd_hdim128_e4m3_softcap_sm90_cu_ceb34e2a_30284cuda3std3__45__cpo5beginE,@object
	.size		_ZN74_INTERNAL_9998732c_38_flash_fwd_hdim128_e4m3_softcap_sm90_cu_ceb34e2a_30284cuda3std3__45__cpo5beginE,(_ZN74_INTERNAL_9998732c_38_flash_fwd_hdim128_e4m3_softcap_sm90_cu_ceb34e2a_30284cuda3std3__476_GLOBAL__N__9998732c_38_flash_fwd_hdim128_e4m3_softcap_sm90_cu_ceb34e2a_30286ignoreE - _ZN74_INTERNAL_9998732c_38_flash_fwd_hdim128_e4m3_softcap_sm90_cu_ceb34e2a_30284cuda3std3__45__cpo5beginE)
_ZN74_INTERNAL_9998732c_38_flash_fwd_hdim128_e4m3_softcap_sm90_cu_ceb34e2a_30284cuda3std3__45__cpo5beginE:
	.zero		1
	.type		_ZN74_INTERNAL_9998732c_38_flash_fwd_hdim128_e4m3_softcap_sm90_cu_ceb34e2a_30284cuda3std3__476_GLOBAL__N__9998732c_38_flash_fwd_hdim128_e4m3_softcap_sm90_cu_ceb34e2a_30286ignoreE,@object
	.size		_ZN74_INTERNAL_9998732c_38_flash_fwd_hdim128_e4m3_softcap_sm90_cu_ceb34e2a_30284cuda3std3__476_GLOBAL__N__9998732c_38_flash_fwd_hdim128_e4m3_softcap_sm90_cu_ceb34e2a_30286ignoreE,(_ZN74_INTERNAL_9998732c_38_flash_fwd_hdim128_e4m3_softcap_sm90_cu_ceb34e2a_30284cute7productE - _ZN74_INTERNAL_9998732c_38_flash_fwd_hdim128_e4m3_softcap_sm90_cu_ceb34e2a_30284cuda3std3__476_GLOBAL__N__9998732c_38_flash_fwd_hdim128_e4m3_softcap_sm90_cu_ceb34e2a_30286ignoreE)
_ZN74_INTERNAL_9998732c_38_flash_fwd_hdim128_e4m3_softcap_sm90_cu_ceb34e2a_30284cuda3std3__476_GLOBAL__N__9998732c_38_flash_fwd_hdim128_e4m3_softcap_sm90_cu_ceb34e2a_30286ignoreE:
	.zero		1
	.type		_ZN74_INTERNAL_9998732c_38_flash_fwd_hdim128_e4m3_softcap_sm90_cu_ceb34e2a_30284cute7productE,@object
	.size		_ZN74_INTERNAL_9998732c_38_flash_fwd_hdim128_e4m3_softcap_sm90_cu_ceb34e2a_30284cute7productE,(_ZN74_INTERNAL_9998732c_38_flash_fwd_hdim128_e4m3_softcap_sm90_cu_ceb34e2a_30284cuda3std3__45__cpo3endE - _ZN74_INTERNAL_9998732c_38_flash_fwd_hdim128_e4m3_softcap_sm90_cu_ceb34e2a_30284cute7productE)
_ZN74_INTERNAL_9998732c_38_flash_fwd_hdim128_e4m3_softcap_sm90_cu_ceb34e2a_30284cute7productE:
	.zero		1
	.type		_ZN74_INTERNAL_9998732c_38_flash_fwd_hdim128_e4m3_softcap_sm90_cu_ceb34e2a_30284cuda3std3__45__cpo3endE,@object
	.size		_ZN74_INTERNAL_9998732c_38_flash_fwd_hdim128_e4m3_softcap_sm90_cu_ceb34e2a_30284cuda3std3__45__cpo3endE,(_ZN74_INTERNAL_9998732c_38_flash_fwd_hdim128_e4m3_softcap_sm90_cu_ceb34e2a_30284cuda3std3__419piecewise_constructE - _ZN74_INTERNAL_9998732c_38_flash_fwd_hdim128_e4m3_softcap_sm90_cu_ceb34e2a_30284cuda3std3__45__cpo3endE)
_ZN74_INTERNAL_9998732c_38_flash_fwd_hdim128_e4m3_softcap_sm90_cu_ceb34e2a_30284cuda3std3__45__cpo3endE:
	.zero		1
	.type		_ZN74_INTERNAL_9998732c_38_flash_fwd_hdim128_e4m3_softcap_sm90_cu_ceb34e2a_30284cuda3std3__419piecewise_constructE,@object
	.size		_ZN74_INTERNAL_9998732c_38_flash_fwd_hdim128_e4m3_softcap_sm90_cu_ceb34e2a_30284cuda3std3__419piecewise_constructE,(_ZN74_INTERNAL_9998732c_38_flash_fwd_hdim128_e4m3_softcap_sm90_cu_ceb34e2a_30284cuda3std3__45__cpo4cendE - _ZN74_INTERNAL_9998732c_38_flash_fwd_hdim128_e4m3_softcap_sm90_cu_ceb34e2a_30284cuda3std3__419piecewise_constructE)
_ZN74_INTERNAL_9998732c_38_flash_fwd_hdim128_e4m3_softcap_sm90_cu_ceb34e2a_30284cuda3std3__419piecewise_constructE:
	.zero		1
	.type		_ZN74_INTERNAL_9998732c_38_flash_fwd_hdim128_e4m3_softcap_sm90_cu_ceb34e2a_30284cuda3std3__45__cpo4cendE,@object
	.size		_ZN74_INTERNAL_9998732c_38_flash_fwd_hdim128_e4m3_softcap_sm90_cu_ceb34e2a_30284cuda3std3__45__cpo4cendE,(_ZN74_INTERNAL_9998732c_38_flash_fwd_hdim128_e4m3_softcap_sm90_cu_ceb34e2a_30284cuda3std6ranges3__45__cpo4swapE - _ZN74_INTERNAL_9998732c_38_flash_fwd_hdim128_e4m3_softcap_sm90_cu_ceb34e2a_30284cuda3std3__45__cpo4cendE)
_ZN74_INTERNAL_9998732c_38_flash_fwd_hdim128_e4m3_softcap_sm90_cu_ceb34e2a_30284cuda3std3__45__cpo4cendE:
	.zero		1
	.type		_ZN74_INTERNAL_9998732c_38_flash_fwd_hdim128_e4m3_softcap_sm90_cu_ceb34e2a_30284cuda3std6ranges3__45__cpo4swapE,@object
	.size		_ZN74_INTERNAL_9998732c_38_flash_fwd_hdim128_e4m3_softcap_sm90_cu_ceb34e2a_30284cuda3std6ranges3__45__cpo4swapE,(.L_7 - _ZN74_INTERNAL_9998732c_38_flash_fwd_hdim128_e4m3_softcap_sm90_cu_ceb34e2a_30284cuda3std6ranges3__45__cpo4swapE)
_ZN74_INTERNAL_9998732c_38_flash_fwd_hdim128_e4m3_softcap_sm90_cu_ceb34e2a_30284cuda3std6ranges3__45__cpo4swapE:
	.zero		1
.L_7:


//--------------------- .nv.constant0._ZN7cutlass13device_kernelIN5flash11enable_sm90INS1_16FlashAttnFwdSm90INS1_25CollectiveMainloopFwdSm90ILi2EN4cute5tupleIJNS5_1CILi1EEES8_S8_EEENS6_IJNS7_ILi128EEENS7_ILi224EEESA_EEELi128ENS_12float_e4m3_tEfNS_4arch4Sm90ELb0ELb0ELb1ELb0ELb0ELb0ELb0ELb1ELb1ELb0ELb0ELb0EEENS1_21CollectiveEpilogueFwdINS6_IJSA_SA_SB_EEES9_NS_10bfloat16_tESF_Li256ELb0ELb0ELb0ELb1EEENS1_29StaticPersistentTileSchedulerILb0EEEEEEEEEvNT_6ParamsE --------------------------
	.section	.nv.constant0._ZN7cutlass13device_kernelIN5flash11enable_sm90INS1_16FlashAttnFwdSm90INS1_25CollectiveMainloopFwdSm90ILi2EN4cute5tupleIJNS5_1CILi1EEES8_S8_EEENS6_IJNS7_ILi128EEENS7_ILi224EEESA_EEELi128ENS_12float_e4m3_tEfNS_4arch4Sm90ELb0ELb0ELb1ELb0ELb0ELb0ELb0ELb1ELb1ELb0ELb0ELb0EEENS1_21CollectiveEpilogueFwdINS6_IJSA_SA_SB_EEES9_NS_10bfloat16_tESF_Li256ELb0ELb0ELb0ELb1EEENS1_29StaticPersistentTileSchedulerILb0EEEEEEEEEvNT_6ParamsE,"a",@progbits
	.sectionflags	@""
	.align	4
.nv.constant0._ZN7cutlass13device_kernelIN5flash11enable_sm90INS1_16FlashAttnFwdSm90INS1_25CollectiveMainloopFwdSm90ILi2EN4cute5tupleIJNS5_1CILi1EEES8_S8_EEENS6_IJNS7_ILi128EEENS7_ILi224EEESA_EEELi128ENS_12float_e4m3_tEfNS_4arch4Sm90ELb0ELb0ELb1ELb0ELb0ELb0ELb0ELb1ELb1ELb0ELb0ELb0EEENS1_21CollectiveEpilogueFwdINS6_IJSA_SA_SB_EEES9_NS_10bfloat16_tESF_Li256ELb0ELb0ELb0ELb1EEENS1_29StaticPersistentTileSchedulerILb0EEEEEEEEEvNT_6ParamsE:
	.zero		3840


//--------------------- .nv.constant0._ZN7cutlass13device_kernelIN5flash11enable_sm90INS1_16FlashAttnFwdSm90INS1_25CollectiveMainloopFwdSm90ILi2EN4cute5tupleIJNS5_1CILi1EEES8_S8_EEENS6_IJNS7_ILi128EEENS7_ILi224EEESA_EEELi128ENS_12float_e4m3_tEfNS_4arch4Sm90ELb0ELb0ELb1ELb1ELb0ELb0ELb0ELb1ELb1ELb0ELb0ELb0EEENS1_21CollectiveEpilogueFwdINS6_IJSA_SA_SB_EEES9_NS_10bfloat16_tESF_Li256ELb1ELb0ELb0ELb1EEENS1_36VarlenDynamicPersistentTileSchedulerILi128ELi224ELi256ELi128ELb0ELb0ELb1ELb0ELb1ELb1EEEEEEEEEvNT_6ParamsE --------------------------
	.section	.nv.constant0._ZN7cutlass13device_kernelIN5flash11enable_sm90INS1_16FlashAttnFwdSm90INS1_25CollectiveMainloopFwdSm90ILi2EN4cute5tupleIJNS5_1CILi1EEES8_S8_EEENS6_IJNS7_ILi128EEENS7_ILi224EEESA_EEELi128ENS_12float_e4m3_tEfNS_4arch4Sm90ELb0ELb0ELb1ELb1ELb0ELb0ELb0ELb1ELb1ELb0ELb0ELb0EEENS1_21CollectiveEpilogueFwdINS6_IJSA_SA_SB_EEES9_NS_10bfloat16_tESF_Li256ELb1ELb0ELb0ELb1EEENS1_36VarlenDynamicPersistentTileSchedulerILi128ELi224ELi256ELi128ELb0ELb0ELb1ELb0ELb1ELb1EEEEEEEEEvNT_6ParamsE,"a",@progbits
	.sectionflags	@""
	.align	4
.nv.constant0._ZN7cutlass13device_kernelIN5flash11enable_sm90INS1_16FlashAttnFwdSm90INS1_25CollectiveMainloopFwdSm90ILi2EN4cute5tupleIJNS5_1CILi1EEES8_S8_EEENS6_IJNS7_ILi128EEENS7_ILi224EEESA_EEELi128ENS_12float_e4m3_tEfNS_4arch4Sm90ELb0ELb0ELb1ELb1ELb0ELb0ELb0ELb1ELb1ELb0ELb0ELb0EEENS1_21CollectiveEpilogueFwdINS6_IJSA_SA_SB_EEES9_NS_10bfloat16_tESF_Li256ELb1ELb0ELb0ELb1EEENS1_36VarlenDynamicPersistentTileSchedulerILi128ELi224ELi256ELi128ELb0ELb0ELb1ELb0ELb1ELb1EEEEEEEEEvNT_6ParamsE:
	.zero		3456


//--------------------- .nv.constant0._ZN7cutlass13device_kernelIN5flash11enable_sm90INS1_16FlashAttnFwdSm90INS1_25CollectiveMainloopFwdSm90ILi2EN4cute5tupleIJNS5_1CILi1EEES8_S8_EEENS6_IJNS7_ILi128EEENS7_ILi224EEESA_EEELi128ENS_12float_e4m3_tEfNS_4arch4Sm90ELb0ELb0ELb1ELb1ELb0ELb1ELb0ELb1ELb1ELb0ELb0ELb0EEENS1_21CollectiveEpilogueFwdINS6_IJSA_SA_SB_EEES9_NS_10bfloat16_tESF_Li256ELb1ELb0ELb0ELb1EEENS1_36VarlenDynamicPersistentTileSchedulerILi128ELi224ELi256ELi128ELb0ELb0ELb1ELb0ELb1ELb1EEEEEEEEEvNT_6ParamsE --------------------------
	.section	.nv.constant0._ZN7cutlass13device_kernelIN5flash11enable_sm90INS1_16FlashAttnFwdSm90INS1_25CollectiveMainloopFwdSm90ILi2EN4cute5tupleIJNS5_1CILi1EEES8_S8_EEENS6_IJNS7_ILi128EEENS7_ILi224EEESA_EEELi128ENS_12float_e4m3_tEfNS_4arch4Sm90ELb0ELb0ELb1ELb1ELb0ELb1ELb0ELb1ELb1ELb0ELb0ELb0EEENS1_21CollectiveEpilogueFwdINS6_IJSA_SA_SB_EEES9_NS_10bfloat16_tESF_Li256ELb1ELb0ELb0ELb1EEENS1_36VarlenDynamicPersistentTileSchedulerILi128ELi224ELi256ELi128ELb0ELb0ELb1ELb0ELb1ELb1EEEEEEEEEvNT_6ParamsE,"a",@progbits
	.sectionflags	@""
	.align	4
.nv.constant0._ZN7cutlass13device_kernelIN5flash11enable_sm90INS1_16FlashAttnFwdSm90INS1_25CollectiveMainloopFwdSm90ILi2EN4cute5tupleIJNS5_1CILi1EEES8_S8_EEENS6_IJNS7_ILi128EEENS7_ILi224EEESA_EEELi128ENS_12float_e4m3_tEfNS_4arch4Sm90ELb0ELb0ELb1ELb1ELb0ELb1ELb0ELb1ELb1ELb0ELb0ELb0EEENS1_21CollectiveEpilogueFwdINS6_IJSA_SA_SB_EEES9_NS_10bfloat16_tESF_Li256ELb1ELb0ELb0ELb1EEENS1_36VarlenDynamicPersistentTileSchedulerILi128ELi224ELi256ELi128ELb0ELb0ELb1ELb0ELb1ELb1EEEEEEEEEvNT_6ParamsE:
	.zero		3456


//--------------------- .nv.constant0._ZN7cutlass13device_kernelIN5flash11enable_sm90INS1_16FlashAttnFwdSm90INS1_25CollectiveMainloopFwdSm90ILi2EN4cute5tupleIJNS5_1CILi1EEES8_S8_EEENS6_IJNS7_ILi128EEENS7_ILi192EEESA_EEELi128ENS_12float_e4m3_tEfNS_4arch4Sm90ELb0ELb1ELb1ELb0ELb0ELb0ELb0ELb1ELb1ELb0ELb0ELb0EEENS1_21CollectiveEpilogueFwdINS6_IJSA_SA_SB_EEES9_NS_10bfloat16_tESF_Li256ELb0ELb0ELb0ELb1EEENS1_30DynamicPersistentTileSchedulerILi256ELi128ELb0ELb0ELb1EEEEEEEEEvNT_6ParamsE --------------------------
	.section	.nv.constant0._ZN7cutlass13device_kernelIN5flash11enable_sm90INS1_16FlashAttnFwdSm90INS1_25CollectiveMainloopFwdSm90ILi2EN4cute5tupleIJNS5_1CILi1EEES8_S8_EEENS6_IJNS7_ILi128EEENS7_ILi192EEESA_EEELi128ENS_12float_e4m3_tEfNS_4arch4Sm90ELb0ELb1ELb1ELb0ELb0ELb0ELb0ELb1ELb1ELb0ELb0ELb0EEENS1_21CollectiveEpilogueFwdINS6_IJSA_SA_SB_EEES9_NS_10bfloat16_tESF_Li256ELb0ELb0ELb0ELb1EEENS1_30DynamicPersistentTileSchedulerILi256ELi128ELb0ELb0ELb1EEEEEEEEEvNT_6ParamsE,"a",@progbits
	.sectionflags	@""
	.align	4
.nv.constant0._ZN7cutlass13device_kernelIN5flash11enable_sm90INS1_16FlashAttnFwdSm90INS1_25CollectiveMainloopFwdSm90ILi2EN4cute5tupleIJNS5_1CILi1EEES8_S8_EEENS6_IJNS7_ILi128EEENS7_ILi192EEESA_EEELi128ENS_12float_e4m3_tEfNS_4arch4Sm90ELb0ELb1ELb1ELb0ELb0ELb0ELb0ELb1ELb1ELb0ELb0ELb0EEENS1_21CollectiveEpilogueFwdINS6_IJSA_SA_SB_EEES9_NS_10bfloat16_tESF_Li256ELb0ELb0ELb0ELb1EEENS1_30DynamicPersistentTileSchedulerILi256ELi128ELb0ELb0ELb1EEEEEEEEEvNT_6ParamsE:
	.zero		3840


//--------------------- .nv.constant0._ZN7cutlass13device_kernelIN5flash11enable_sm90INS1_16FlashAttnFwdSm90INS1_25CollectiveMainloopFwdSm90ILi2EN4cute5tupleIJNS5_1CILi1EEES8_S8_EEENS6_IJNS7_ILi128EEENS7_ILi192EEESA_EEELi128ENS_12float_e4m3_tEfNS_4arch4Sm90ELb0ELb1ELb1ELb1ELb0ELb0ELb0ELb1ELb1ELb0ELb0ELb0EEENS1_21CollectiveEpilogueFwdINS6_IJSA_SA_SB_EEES9_NS_10bfloat16_tESF_Li256ELb1ELb0ELb0ELb1EEENS1_36VarlenDynamicPersistentTileSchedulerILi128ELi192ELi256ELi128ELb0ELb0ELb1ELb1ELb0ELb1EEEEEEEEEvNT_6ParamsE --------------------------
	.section	.nv.constant0._ZN7cutlass13device_kernelIN5flash11enable_sm90INS1_16FlashAttnFwdSm90INS1_25CollectiveMainloopFwdSm90ILi2EN4cute5tupleIJNS5_1CILi1EEES8_S8_EEENS6_IJNS7_ILi128EEENS7_ILi192EEESA_EEELi128ENS_12float_e4m3_tEfNS_4arch4Sm90ELb0ELb1ELb1ELb1ELb0ELb0ELb0ELb1ELb1ELb0ELb0ELb0EEENS1_21CollectiveEpilogueFwdINS6_IJSA_SA_SB_EEES9_NS_10bfloat16_tESF_Li256ELb1ELb0ELb0ELb1EEENS1_36VarlenDynamicPersistentTileSchedulerILi128ELi192ELi256ELi128ELb0ELb0ELb1ELb1ELb0ELb1EEEEEEEEEvNT_6ParamsE,"a",@progbits
	.sectionflags	@""
	.align	4
.nv.constant0._ZN7cutlass13device_kernelIN5flash11enable_sm90INS1_16FlashAttnFwdSm90INS1_25CollectiveMainloopFwdSm90ILi2EN4cute5tupleIJNS5_1CILi1EEES8_S8_EEENS6_IJNS7_ILi128EEENS7_ILi192EEESA_EEELi128ENS_12float_e4m3_tEfNS_4arch4Sm90ELb0ELb1ELb1ELb1ELb0ELb0ELb0ELb1ELb1ELb0ELb0ELb0EEENS1_21CollectiveEpilogueFwdINS6_IJSA_SA_SB_EEES9_NS_10bfloat16_tESF_Li256ELb1ELb0ELb0ELb1EEENS1_36VarlenDynamicPersistentTileSchedulerILi128ELi192ELi256ELi128ELb0ELb0ELb1ELb1ELb0ELb1EEEEEEEEEvNT_6ParamsE:
	.zero		3456


//--------------------- .nv.constant0._ZN7cutlass13device_kernelIN5flash11enable_sm90INS1_16FlashAttnFwdSm90INS1_25CollectiveMainloopFwdSm90ILi2EN4cute5tupleIJNS5_1CILi1EEES8_S8_EEENS6_IJNS7_ILi128EEENS7_ILi192EEESA_EEELi128ENS_12float_e4m3_tEfNS_4arch4Sm90ELb0ELb1ELb1ELb1ELb0ELb1ELb0ELb1ELb1ELb0ELb0ELb0EEENS1_21CollectiveEpilogueFwdINS6_IJSA_SA_SB_EEES9_NS_10bfloat16_tESF_Li256ELb1ELb0ELb0ELb1EEENS1_36VarlenDynamicPersistentTileSchedulerILi128ELi192ELi256ELi128ELb0ELb0ELb1ELb1ELb0ELb1EEEEEEEEEvNT_6ParamsE --------------------------
	.section	.nv.constant0._ZN7cutlass13device_kernelIN5flash11enable_sm90INS1_16FlashAttnFwdSm90INS1_25CollectiveMainloopFwdSm90ILi2EN4cute5tupleIJNS5_1CILi1EEES8_S8_EEENS6_IJNS7_ILi128EEENS7_ILi192EEESA_EEELi128ENS_12float_e4m3_tEfNS_4arch4Sm90ELb0ELb1ELb1ELb1ELb0ELb1ELb0ELb1ELb1ELb0ELb0ELb0EEENS1_21CollectiveEpilogueFwdINS6_IJSA_SA_SB_EEES9_NS_10bfloat16_tESF_Li256ELb1ELb0ELb0ELb1EEENS1_36VarlenDynamicPersistentTileSchedulerILi128ELi192ELi256ELi128ELb0ELb0ELb1ELb1ELb0ELb1EEEEEEEEEvNT_6ParamsE,"a",@progbits
	.sectionflags	@""
	.align	4
.nv.constant0._ZN7cutlass13device_kernelIN5flash11enable_sm90INS1_16FlashAttnFwdSm90INS1_25CollectiveMainloopFwdSm90ILi2EN4cute5tupleIJNS5_1CILi1EEES8_S8_EEENS6_IJNS7_ILi128EEENS7_ILi192EEESA_EEELi128ENS_12float_e4m3_tEfNS_4arch4Sm90ELb0ELb1ELb1ELb1ELb0ELb1ELb0ELb1ELb1ELb0ELb0ELb0EEENS1_21CollectiveEpilogueFwdINS6_IJSA_SA_SB_EEES9_NS_10bfloat16_tESF_Li256ELb1ELb0ELb0ELb1EEENS1_36VarlenDynamicPersistentTileSchedulerILi128ELi192ELi256ELi128ELb0ELb0ELb1ELb1ELb0ELb1EEEEEEEEEvNT_6ParamsE:
	.zero		3456


//--------------------- .nv.constant0._ZN7cutlass13device_kernelIN5flash11enable_sm90INS1_16FlashAttnFwdSm90INS1_25CollectiveMainloopFwdSm90ILi2EN4cute5tupleIJNS5_1CILi1EEES8_S8_EEENS6_IJNS7_ILi128EEENS7_ILi224EEESA_EEELi128ENS_12float_e4m3_tEfNS_4arch4Sm90ELb1ELb0ELb1ELb0ELb0ELb0ELb0ELb1ELb1ELb0ELb0ELb0EEENS1_21CollectiveEpilogueFwdINS6_IJSA_SA_SB_EEES9_NS_10bfloat16_tESF_Li256ELb0ELb0ELb0ELb1EEENS1_30DynamicPersistentTileSchedulerILi256ELi128ELb0ELb0ELb1EEEEEEEEEvNT_6ParamsE --------------------------
	.section	.nv.constant0._ZN7cutlass13device_kernelIN5flash11enable_sm90INS1_16FlashAttnFwdSm90INS1_25CollectiveMainloopFwdSm90ILi2EN4cute5tupleIJNS5_1CILi1EEES8_S8_EEENS6_IJNS7_ILi128EEENS7_ILi224EEESA_EEELi128ENS_12float_e4m3_tEfNS_4arch4Sm90ELb1ELb0ELb1ELb0ELb0ELb0ELb0ELb1ELb1ELb0ELb0ELb0EEENS1_21CollectiveEpilogueFwdINS6_IJSA_SA_SB_EEES9_NS_10bfloat16_tESF_Li256ELb0ELb0ELb0ELb1EEENS1_30DynamicPersistentTileSchedulerILi256ELi128ELb0ELb0ELb1EEEEEEEEEvNT_6ParamsE,"a",@progbits
	.sectionflags	@""
	.align	4
.nv.constant0._ZN7cutlass13device_kernelIN5flash11enable_sm90INS1_16FlashAttnFwdSm90INS1_25CollectiveMainloopFwdSm90ILi2EN4cute5tupleIJNS5_1CILi1EEES8_S8_EEENS6_IJNS7_ILi128EEENS7_ILi224EEESA_EEELi128ENS_12float_e4m3_tEfNS_4arch4Sm90ELb1ELb0ELb1ELb0ELb0ELb0ELb0ELb1ELb1ELb0ELb0ELb0EEENS1_21CollectiveEpilogueFwdINS6_IJSA_SA_SB_EEES9_NS_10bfloat16_tESF_Li256ELb0ELb0ELb0ELb1EEENS1_30DynamicPersistentTileSchedulerILi256ELi128ELb0ELb0ELb1EEEEEEEEEvNT_6ParamsE:
	.zero		3840


//--------------------- .nv.constant0._ZN7cutlass13device_kernelIN5flash11enable_sm90INS1_16FlashAttnFwdSm90INS1_25CollectiveMainloopFwdSm90ILi2EN4cute5tupleIJNS5_1CILi1EEES8_S8_EEENS6_IJNS7_ILi128EEENS7_ILi224EEESA_EEELi128ENS_12float_e4m3_tEfNS_4arch4Sm90ELb1ELb0ELb1ELb1ELb0ELb0ELb0ELb1ELb1ELb0ELb0ELb0EEENS1_21CollectiveEpilogueFwdINS6_IJSA_SA_SB_EEES9_NS_10bfloat16_tESF_Li256ELb1ELb0ELb0ELb1EEENS1_36VarlenDynamicPersistentTileSchedulerILi128ELi224ELi256ELi128ELb0ELb0ELb1ELb1ELb1ELb1EEEEEEEEEvNT_6ParamsE --------------------------
	.section	.nv.constant0._ZN7cutlass13device_kernelIN5flash11enable_sm90INS1_16FlashAttnFwdSm90INS1_25CollectiveMainloopFwdSm90ILi2EN4cute5tupleIJNS5_1CILi1EEES8_S8_EEENS6_IJNS7_ILi128EEENS7_ILi224EEESA_EEELi128ENS_12float_e4m3_tEfNS_4arch4Sm90ELb1ELb0ELb1ELb1ELb0ELb0ELb0ELb1ELb1ELb0ELb0ELb0EEENS1_21CollectiveEpilogueFwdINS6_IJSA_SA_SB_EEES9_NS_10bfloat16_tESF_Li256ELb1ELb0ELb0ELb1EEENS1_36VarlenDynamicPersistentTileSchedulerILi128ELi224ELi256ELi128ELb0ELb0ELb1ELb1ELb1ELb1EEEEEEEEEvNT_6ParamsE,"a",@progbits
	.sectionflags	@""
	.align	4
.nv.constant0._ZN7cutlass13device_kernelIN5flash11enable_sm90INS1_16FlashAttnFwdSm90INS1_25CollectiveMainloopFwdSm90ILi2EN4cute5tupleIJNS5_1CILi1EEES8_S8_EEENS6_IJNS7_ILi128EEENS7_ILi224EEESA_EEELi128ENS_12float_e4m3_tEfNS_4arch4Sm90ELb1ELb0ELb1ELb1ELb0ELb0ELb0ELb1ELb1ELb0ELb0ELb0EEENS1_21CollectiveEpilogueFwdINS6_IJSA_SA_SB_EEES9_NS_10bfloat16_tESF_Li256ELb1ELb0ELb0ELb1EEENS1_36VarlenDynamicPersistentTileSchedulerILi128ELi224ELi256ELi128ELb0ELb0ELb1ELb1ELb1ELb1EEEEEEEEEvNT_6ParamsE:
	.zero		3456


//--------------------- .nv.constant0._ZN7cutlass13device_kernelIN5flash11enable_sm90INS1_16FlashAttnFwdSm90INS1_25CollectiveMainloopFwdSm90ILi2EN4cute5tupleIJNS5_1CILi1EEES8_S8_EEENS6_IJNS7_ILi128EEENS7_ILi224EEESA_EEELi128ENS_12float_e4m3_tEfNS_4arch4Sm90ELb1ELb0ELb1ELb1ELb0ELb1ELb0ELb1ELb1ELb0ELb0ELb0EEENS1_21CollectiveEpilogueFwdINS6_IJSA_SA_SB_EEES9_NS_10bfloat16_tESF_Li256ELb1ELb0ELb0ELb1EEENS1_36VarlenDynamicPersistentTileSchedulerILi128ELi224ELi256ELi128ELb0ELb0ELb1ELb1ELb1ELb1EEEEEEEEEvNT_6ParamsE --------------------------
	.section	.nv.constant0._ZN7cutlass13device_kernelIN5flash11enable_sm90INS1_16FlashAttnFwdSm90INS1_25CollectiveMainloopFwdSm90ILi2EN4cute5tupleIJNS5_1CILi1EEES8_S8_EEENS6_IJNS7_ILi128EEENS7_ILi224EEESA_EEELi128ENS_12float_e4m3_tEfNS_4arch4Sm90ELb1ELb0ELb1ELb1ELb0ELb1ELb0ELb1ELb1ELb0ELb0ELb0EEENS1_21CollectiveEpilogueFwdINS6_IJSA_SA_SB_EEES9_NS_10bfloat16_tESF_Li256ELb1ELb0ELb0ELb1EEENS1_36VarlenDynamicPersistentTileSchedulerILi128ELi224ELi256ELi128ELb0ELb0ELb1ELb1ELb1ELb1EEEEEEEEEvNT_6ParamsE,"a",@progbits
	.sectionflags	@""
	.align	4
.nv.constant0._ZN7cutlass13device_kernelIN5flash11enable_sm90INS1_16FlashAttnFwdSm90INS1_25CollectiveMainloopFwdSm90ILi2EN4cute5tupleIJNS5_1CILi1EEES8_S8_EEENS6_IJNS7_ILi128EEENS7_ILi224EEESA_EEELi128ENS_12float_e4m3_tEfNS_4arch4Sm90ELb1ELb0ELb1ELb1ELb0ELb1ELb0ELb1ELb1ELb0ELb0ELb0EEENS1_21CollectiveEpilogueFwdINS6_IJSA_SA_SB_EEES9_NS_10bfloat16_tESF_Li256ELb1ELb0ELb0ELb1EEENS1_36VarlenDynamicPersistentTileSchedulerILi128ELi224ELi256ELi128ELb0ELb0ELb1ELb1ELb1ELb1EEEEEEEEEvNT_6ParamsE:
	.zero		3456


//--------------------- SYMBOLS --------------------------

	.type		.nv.reservedSmem.offset0,@object
	.size		.nv.reservedSmem.offset0,0x4
